	.target	sm_90a

	.elftype	@"ET_EXEC"


//--------------------- .note.nv.tkinfo           --------------------------
	.section	.note.nv.tkinfo,"",@"SHT_NOTE"
	.sectionflags	@"SHF_NOTE_NV_TKINFO"
	.tkinfo
        /*0018*/ 	.word	0x00000002
        /*0030*/ 	.string	""
        /*0030*/ 	.string	"ptxas"
        /*0030*/ 	.string	"Cuda compilation tools, release 13.0, V13.0.88"
        /*0030*/ 	.string	"Build cuda_13.0.r13.0/compiler.36424714_0"
        /*0030*/ 	.string	"-arch sm_90a -m 64 "



//--------------------- .note.nv.cuinfo           --------------------------
	.section	.note.nv.cuinfo,"",@"SHT_NOTE"
	.sectionflags	@"SHF_NOTE_NV_CUINFO"
        /*0018*/ 	.short	0x0002
        /*001a*/ 	.short	0x005a
        /*001c*/ 	.short	0x0082
	.zero		2


//--------------------- .nv.info                  --------------------------
	.section	.nv.info,"",@"SHT_CUDA_INFO"
	.align	4


	//----- nvinfo : EIATTR_REGCOUNT
	.align		4
        /*0000*/ 	.byte	0x04, 0x2f
        /*0002*/ 	.short	(.L_12 - .L_11)
	.align		4
.L_11:
        /*0004*/ 	.word	index@(_ZN7cutlass13device_kernelINS_4gemm6kernel13GemmUniversalIN4cute5tupleIJiiiiEEENS1_10collective13CollectiveMmaINS1_40MainloopSm90TmaGmmaWarpSpecializedSparseILi13ENS5_IJNS4_1CILi1EEESB_SB_EEENS1_35KernelTmaWarpSpecializedCooperativeEEENS5_IJNSA_ILi128EEENSA_ILi64EEESG_EEENS_10bfloat16_tENS5_IJNS4_6LayoutINS5_IJiNS5_IJNSA_ILi2EEEiEEEiEEENS5_IJlNS5_IJSB_SK_EEElEEEEENSJ_INS5_IJNS5_IJNS5_IJNSA_ILi8EEESK_NSA_ILi4EEEEEEiEEENS5_IJNS5_IJNSA_ILi16EEESK_SK_EEEiEEEiEEENS5_IJNS5_IJNS5_IJSG_SU_NSA_ILi1024EEEEEENSA_ILi4096EEEEEENS5_IJNS5_IJSB_NSA_ILi512EEENSA_ILi32EEEEEElEEElEEEEEEEESI_NS5_IJlSB_lEEENS4_8TiledMMAINS4_8MMA_AtomIJNS4_4SM904GMMA6SPARSE28GMMA_64x64x32_F32BF16BF16_SSILNS1D_5MajorE0ELS1G_0ELNS1D_7ScaleInE1ELS1H_1ELNS1D_9SparseSelE0EEEEEENSJ_INS5_IJSK_SB_SB_EEENS5_IJSB_NSA_ILi0EEES1M_EEEEENS5_IJNS4_10UnderscoreES1P_S1P_EEEEENS4_13SM90_TMA_LOADENS4_14ComposedLayoutINS4_7SwizzleILi2ELi4ELi3EEENS4_25smem_sparse_ptr_flag_bitsILi2ELi16EEENSJ_INS5_IJNS5_IJSB_SQ_EEENS5_IJSK_S13_EEEEEENS5_IJNS5_IJS1M_SG_EEESN_EEEEEEEvNS4_8identityES1S_NS1T_INS1U_ILi3ELi4ELi3EEENS4_18smem_ptr_flag_bitsILi16EEENSJ_INS5_IJSQ_SG_EEENS5_IJSG_SB_EEEEEEEvS25_EENS_8epilogue10collective6detail29Sm90TmaWarpSpecializedAdapterINS2F_15DefaultEpilogueIfNS5_IJSB_llEEES2J_NS2E_6thread17LinearCombinationIfLi1EffLNS2K_9ScaleType4KindE0ELNS_15FloatRoundStyleE2EfEENS1_15EpilogueDefaultEEEEEvvEEEEvNT_6ParamsE)
        /*0008*/ 	.word	0x000000a8


	//----- nvinfo : EIATTR_FRAME_SIZE
	.align		4
.L_12:
        /*000c*/ 	.byte	0x04, 0x11
        /*000e*/ 	.short	(.L_14 - .L_13)
	.align		4
.L_13:
        /*0010*/ 	.word	index@(_ZN7cutlass13device_kernelINS_4gemm6kernel13GemmUniversalIN4cute5tupleIJiiiiEEENS1_10collective13CollectiveMmaINS1_40MainloopSm90TmaGmmaWarpSpecializedSparseILi13ENS5_IJNS4_1CILi1EEESB_SB_EEENS1_35KernelTmaWarpSpecializedCooperativeEEENS5_IJNSA_ILi128EEENSA_ILi64EEESG_EEENS_10bfloat16_tENS5_IJNS4_6LayoutINS5_IJiNS5_IJNSA_ILi2EEEiEEEiEEENS5_IJlNS5_IJSB_SK_EEElEEEEENSJ_INS5_IJNS5_IJNS5_IJNSA_ILi8EEESK_NSA_ILi4EEEEEEiEEENS5_IJNS5_IJNSA_ILi16EEESK_SK_EEEiEEEiEEENS5_IJNS5_IJNS5_IJSG_SU_NSA_ILi1024EEEEEENSA_ILi4096EEEEEENS5_IJNS5_IJSB_NSA_ILi512EEENSA_ILi32EEEEEElEEElEEEEEEEESI_NS5_IJlSB_lEEENS4_8TiledMMAINS4_8MMA_AtomIJNS4_4SM904GMMA6SPARSE28GMMA_64x64x32_F32BF16BF16_SSILNS1D_5MajorE0ELS1G_0ELNS1D_7ScaleInE1ELS1H_1ELNS1D_9SparseSelE0EEEEEENSJ_INS5_IJSK_SB_SB_EEENS5_IJSB_NSA_ILi0EEES1M_EEEEENS5_IJNS4_10UnderscoreES1P_S1P_EEEEENS4_13SM90_TMA_LOADENS4_14ComposedLayoutINS4_7SwizzleILi2ELi4ELi3EEENS4_25smem_sparse_ptr_flag_bitsILi2ELi16EEENSJ_INS5_IJNS5_IJSB_SQ_EEENS5_IJSK_S13_EEEEEENS5_IJNS5_IJS1M_SG_EEESN_EEEEEEEvNS4_8identityES1S_NS1T_INS1U_ILi3ELi4ELi3EEENS4_18smem_ptr_flag_bitsILi16EEENSJ_INS5_IJSQ_SG_EEENS5_IJSG_SB_EEEEEEEvS25_EENS_8epilogue10collective6detail29Sm90TmaWarpSpecializedAdapterINS2F_15DefaultEpilogueIfNS5_IJSB_llEEES2J_NS2E_6thread17LinearCombinationIfLi1EffLNS2K_9ScaleType4KindE0ELNS_15FloatRoundStyleE2EfEENS1_15EpilogueDefaultEEEEEvvEEEEvNT_6ParamsE)
        /*0014*/ 	.word	0x00000000


	//----- nvinfo : EIATTR_MIN_STACK_SIZE
	.align		4
.L_14:
        /*0018*/ 	.byte	0x04, 0x12
        /*001a*/ 	.short	(.L_16 - .L_15)
	.align		4
.L_15:
        /*001c*/ 	.word	index@(_ZN7cutlass13device_kernelINS_4gemm6kernel13GemmUniversalIN4cute5tupleIJiiiiEEENS1_10collective13CollectiveMmaINS1_40MainloopSm90TmaGmmaWarpSpecializedSparseILi13ENS5_IJNS4_1CILi1EEESB_SB_EEENS1_35KernelTmaWarpSpecializedCooperativeEEENS5_IJNSA_ILi128EEENSA_ILi64EEESG_EEENS_10bfloat16_tENS5_IJNS4_6LayoutINS5_IJiNS5_IJNSA_ILi2EEEiEEEiEEENS5_IJlNS5_IJSB_SK_EEElEEEEENSJ_INS5_IJNS5_IJNS5_IJNSA_ILi8EEESK_NSA_ILi4EEEEEEiEEENS5_IJNS5_IJNSA_ILi16EEESK_SK_EEEiEEEiEEENS5_IJNS5_IJNS5_IJSG_SU_NSA_ILi1024EEEEEENSA_ILi4096EEEEEENS5_IJNS5_IJSB_NSA_ILi512EEENSA_ILi32EEEEEElEEElEEEEEEEESI_NS5_IJlSB_lEEENS4_8TiledMMAINS4_8MMA_AtomIJNS4_4SM904GMMA6SPARSE28GMMA_64x64x32_F32BF16BF16_SSILNS1D_5MajorE0ELS1G_0ELNS1D_7ScaleInE1ELS1H_1ELNS1D_9SparseSelE0EEEEEENSJ_INS5_IJSK_SB_SB_EEENS5_IJSB_NSA_ILi0EEES1M_EEEEENS5_IJNS4_10UnderscoreES1P_S1P_EEEEENS4_13SM90_TMA_LOADENS4_14ComposedLayoutINS4_7SwizzleILi2ELi4ELi3EEENS4_25smem_sparse_ptr_flag_bitsILi2ELi16EEENSJ_INS5_IJNS5_IJSB_SQ_EEENS5_IJSK_S13_EEEEEENS5_IJNS5_IJS1M_SG_EEESN_EEEEEEEvNS4_8identityES1S_NS1T_INS1U_ILi3ELi4ELi3EEENS4_18smem_ptr_flag_bitsILi16EEENSJ_INS5_IJSQ_SG_EEENS5_IJSG_SB_EEEEEEEvS25_EENS_8epilogue10collective6detail29Sm90TmaWarpSpecializedAdapterINS2F_15DefaultEpilogueIfNS5_IJSB_llEEES2J_NS2E_6thread17LinearCombinationIfLi1EffLNS2K_9ScaleType4KindE0ELNS_15FloatRoundStyleE2EfEENS1_15EpilogueDefaultEEEEEvvEEEEvNT_6ParamsE)
        /*0020*/ 	.word	0x00000000
.L_16:


//--------------------- .nv.compat                --------------------------
	.section	.nv.compat,"",@"SHT_CUDA_COMPAT_INFO"
	.align	4
        /*0000*/ 	.byte	0x02, 0x09, 0x01, 0x00, 0x02, 0x02, 0x04, 0x00, 0x02, 0x05, 0x05, 0x00, 0x03, 0x07, 0x01, 0x01
        /*0010*/ 	.byte	0x02, 0x03, 0x01, 0x00, 0x02, 0x06, 0x01, 0x00, 0x04, 0x0b, 0x08, 0x00, 0x00, 0x00, 0x00, 0x00
        /*0020*/ 	.byte	0x00, 0x00, 0x00, 0x00


//--------------------- .nv.info._ZN7cutlass13device_kernelINS_4gemm6kernel13GemmUniversalIN4cute5tupleIJiiiiEEENS1_10collective13CollectiveMmaINS1_40MainloopSm90TmaGmmaWarpSpecializedSparseILi13ENS5_IJNS4_1CILi1EEESB_SB_EEENS1_35KernelTmaWarpSpecializedCooperativeEEENS5_IJNSA_ILi128EEENSA_ILi64EEESG_EEENS_10bfloat16_tENS5_IJNS4_6LayoutINS5_IJiNS5_IJNSA_ILi2EEEiEEEiEEENS5_IJlNS5_IJSB_SK_EEElEEEEENSJ_INS5_IJNS5_IJNS5_IJNSA_ILi8EEESK_NSA_ILi4EEEEEEiEEENS5_IJNS5_IJNSA_ILi16EEESK_SK_EEEiEEEiEEENS5_IJNS5_IJNS5_IJSG_SU_NSA_ILi1024EEEEEENSA_ILi4096EEEEEENS5_IJNS5_IJSB_NSA_ILi512EEENSA_ILi32EEEEEElEEElEEEEEEEESI_NS5_IJlSB_lEEENS4_8TiledMMAINS4_8MMA_AtomIJNS4_4SM904GMMA6SPARSE28GMMA_64x64x32_F32BF16BF16_SSILNS1D_5MajorE0ELS1G_0ELNS1D_7ScaleInE1ELS1H_1ELNS1D_9SparseSelE0EEEEEENSJ_INS5_IJSK_SB_SB_EEENS5_IJSB_NSA_ILi0EEES1M_EEEEENS5_IJNS4_10UnderscoreES1P_S1P_EEEEENS4_13SM90_TMA_LOADENS4_14ComposedLayoutINS4_7SwizzleILi2ELi4ELi3EEENS4_25smem_sparse_ptr_flag_bitsILi2ELi16EEENSJ_INS5_IJNS5_IJSB_SQ_EEENS5_IJSK_S13_EEEEEENS5_IJNS5_IJS1M_SG_EEESN_EEEEEEEvNS4_8identityES1S_NS1T_INS1U_ILi3ELi4ELi3EEENS4_18smem_ptr_flag_bitsILi16EEENSJ_INS5_IJSQ_SG_EEENS5_IJSG_SB_EEEEEEEvS25_EENS_8epilogue10collective6detail29Sm90TmaWarpSpecializedAdapterINS2F_15DefaultEpilogueIfNS5_IJSB_llEEES2J_NS2E_6thread17LinearCombinationIfLi1EffLNS2K_9ScaleType4KindE0ELNS_15FloatRoundStyleE2EfEENS1_15EpilogueDefaultEEEEEvvEEEEvNT_6ParamsE --------------------------
	.section	.nv.info._ZN7cutlass13device_kernelINS_4gemm6kernel13GemmUniversalIN4cute5tupleIJiiiiEEENS1_10collective13CollectiveMmaINS1_40MainloopSm90TmaGmmaWarpSpecializedSparseILi13ENS5_IJNS4_1CILi1EEESB_SB_EEENS1_35KernelTmaWarpSpecializedCooperativeEEENS5_IJNSA_ILi128EEENSA_ILi64EEESG_EEENS_10bfloat16_tENS5_IJNS4_6LayoutINS5_IJiNS5_IJNSA_ILi2EEEiEEEiEEENS5_IJlNS5_IJSB_SK_EEElEEEEENSJ_INS5_IJNS5_IJNS5_IJNSA_ILi8EEESK_NSA_ILi4EEEEEEiEEENS5_IJNS5_IJNSA_ILi16EEESK_SK_EEEiEEEiEEENS5_IJNS5_IJNS5_IJSG_SU_NSA_ILi1024EEEEEENSA_ILi4096EEEEEENS5_IJNS5_IJSB_NSA_ILi512EEENSA_ILi32EEEEEElEEElEEEEEEEESI_NS5_IJlSB_lEEENS4_8TiledMMAINS4_8MMA_AtomIJNS4_4SM904GMMA6SPARSE28GMMA_64x64x32_F32BF16BF16_SSILNS1D_5MajorE0ELS1G_0ELNS1D_7ScaleInE1ELS1H_1ELNS1D_9SparseSelE0EEEEEENSJ_INS5_IJSK_SB_SB_EEENS5_IJSB_NSA_ILi0EEES1M_EEEEENS5_IJNS4_10UnderscoreES1P_S1P_EEEEENS4_13SM90_TMA_LOADENS4_14ComposedLayoutINS4_7SwizzleILi2ELi4ELi3EEENS4_25smem_sparse_ptr_flag_bitsILi2ELi16EEENSJ_INS5_IJNS5_IJSB_SQ_EEENS5_IJSK_S13_EEEEEENS5_IJNS5_IJS1M_SG_EEESN_EEEEEEEvNS4_8identityES1S_NS1T_INS1U_ILi3ELi4ELi3EEENS4_18smem_ptr_flag_bitsILi16EEENSJ_INS5_IJSQ_SG_EEENS5_IJSG_SB_EEEEEEEvS25_EENS_8epilogue10collective6detail29Sm90TmaWarpSpecializedAdapterINS2F_15DefaultEpilogueIfNS5_IJSB_llEEES2J_NS2E_6thread17LinearCombinationIfLi1EffLNS2K_9ScaleType4KindE0ELNS_15FloatRoundStyleE2EfEENS1_15EpilogueDefaultEEEEEvvEEEEvNT_6ParamsE,"",@"SHT_CUDA_INFO"
	.sectionflags	@""
	.align	4


	//----- nvinfo : EIATTR_CUDA_API_VERSION
	.align		4
        /*0000*/ 	.byte	0x04, 0x37
        /*0002*/ 	.short	(.L_18 - .L_17)
.L_17:
        /*0004*/ 	.word	0x00000082


	//----- nvinfo : EIATTR_KPARAM_INFO
	.align		4
.L_18:
        /*0008*/ 	.byte	0x04, 0x17
        /*000a*/ 	.short	(.L_20 - .L_19)
.L_19:
        /*000c*/ 	.word	0x00000000
        /*0010*/ 	.short	0x0000
        /*0012*/ 	.short	0x0070
        /*0014*/ 	.byte	0x00, 0xf0, 0x01, 0x14


	//----- nvinfo : EIATTR_SPARSE_MMA_MASK
	.align		4
.L_20:
        /*0018*/ 	.byte	0x03, 0x50
        /*001a*/ 	.short	0x0002


	//----- nvinfo : EIATTR_MAXREG_COUNT
	.align		4
        /*001c*/ 	.byte	0x03, 0x1b
        /*001e*/ 	.short	0x00a8


	//----- nvinfo : EIATTR_NUM_BARRIERS
	.align		4
        /*0020*/ 	.byte	0x02, 0x4c
        /*0022*/ 	.byte	0x01
	.zero		1


	//----- nvinfo : EIATTR_MERCURY_ISA_VERSION
	.align		4
        /*0024*/ 	.byte	0x03, 0x5f
        /*0026*/ 	.short	0x0101


	//----- nvinfo : EIATTR_INT_WARP_WIDE_INSTR_OFFSETS
	.align		4
        /*0028*/ 	.byte	0x04, 0x31
        /*002a*/ 	.short	(.L_22 - .L_21)


	//   ....[0]....
.L_21:
        /*002c*/ 	.word	0x00000550


	//   ....[1]....
        /*0030*/ 	.word	0x00000560


	//   ....[2]....
        /*0034*/ 	.word	0x00000650


	//----- nvinfo : EIATTR_COOP_GROUP_MASK_REGIDS
	.align		4
.L_22:
        /*0038*/ 	.byte	0x04, 0x29
        /*003a*/ 	.short	(.L_24 - .L_23)


	//   ....[0]....
.L_23:
        /*003c*/ 	.word	0xffffffff


	//   ....[1]....
        /*0040*/ 	.word	0xffffffff


	//   ....[2]....
        /*0044*/ 	.word	0xffffffff


	//   ....[3]....
        /*0048*/ 	.word	0xffffffff


	//   ....[4]....
        /*004c*/ 	.word	0xffffffff


	//----- nvinfo : EIATTR_COOP_GROUP_INSTR_OFFSETS
	.align		4
.L_24:
        /*0050*/ 	.byte	0x04, 0x28
        /*0052*/ 	.short	(.L_26 - .L_25)


	//   ....[0]....
.L_25:
        /*0054*/ 	.word	0x00000060


	//   ....[1]....
        /*0058*/ 	.word	0x00000070


	//   ....[2]....
        /*005c*/ 	.word	0x00000160


	//   ....[3]....
        /*0060*/ 	.word	0x00000440


	//   ....[4]....
        /*0064*/ 	.word	0x00001150


	//----- nvinfo : EIATTR_REG_RECONFIG
	.align		4
.L_26:
        /*0068*/ 	.byte	0x01, 0x54
	.zero		2


	//----- nvinfo : EIATTR_MBARRIER_INSTR_OFFSETS
	.align		4
        /*006c*/ 	.byte	0x04, 0x39
        /*006e*/ 	.short	(.L_28 - .L_27)


	//   ....[0]....
.L_27:
        /*0070*/ 	.word	0x00000280
        /*0074*/ 	.word	0x000000ff
        /*0078*/ 	.word	0x00000000
        /*007c*/ 	.short	0x0100
        /*007e*/ 	.byte	0x08
	.zero		1


	//   ....[1]....
        /*0080*/ 	.word	0x00000290
        /*0084*/ 	.word	0x000000ff
        /*0088*/ 	.word	0x00000068
        /*008c*/ 	.short	0x0100
        /*008e*/ 	.byte	0x08
	.zero		1


	//   ....[2]....
        /*0090*/ 	.word	0x000002a0
        /*0094*/ 	.word	0x000000ff
        /*0098*/ 	.word	0x00000008
        /*009c*/ 	.short	0x0100
        /*009e*/ 	.byte	0x08
	.zero		1


	//   ....[3]....
        /*00a0*/ 	.word	0x000002b0
        /*00a4*/ 	.word	0x000000ff
        /*00a8*/ 	.word	0x00000070
        /*00ac*/ 	.short	0x0100
        /*00ae*/ 	.byte	0x08
	.zero		1


	//   ....[4]....
        /*00b0*/ 	.word	0x000002c0
        /*00b4*/ 	.word	0x000000ff
        /*00b8*/ 	.word	0x00000010
        /*00bc*/ 	.short	0x0100
        /*00be*/ 	.byte	0x08
	.zero		1


	//   ....[5]....
        /*00c0*/ 	.word	0x000002d0
        /*00c4*/ 	.word	0x000000ff
        /*00c8*/ 	.word	0x00000078
        /*00cc*/ 	.short	0x0100
        /*00ce*/ 	.byte	0x08
	.zero		1


	//   ....[6]....
        /*00d0*/ 	.word	0x000002e0
        /*00d4*/ 	.word	0x000000ff
        /*00d8*/ 	.word	0x00000018
        /*00dc*/ 	.short	0x0100
        /*00de*/ 	.byte	0x08
	.zero		1


	//   ....[7]....
        /*00e0*/ 	.word	0x000002f0
        /*00e4*/ 	.word	0x000000ff
        /*00e8*/ 	.word	0x00000080
        /*00ec*/ 	.short	0x0100
        /*00ee*/ 	.byte	0x08
	.zero		1


	//   ....[8]....
        /*00f0*/ 	.word	0x00000300
        /*00f4*/ 	.word	0x000000ff
        /*00f8*/ 	.word	0x00000020
        /*00fc*/ 	.short	0x0100
        /*00fe*/ 	.byte	0x08
	.zero		1


	//   ....[9]....
        /*0100*/ 	.word	0x00000310
        /*0104*/ 	.word	0x000000ff
        /*0108*/ 	.word	0x00000088
        /*010c*/ 	.short	0x0100
        /*010e*/ 	.byte	0x08
	.zero		1


	//   ....[10]....
        /*0110*/ 	.word	0x00000320
        /*0114*/ 	.word	0x000000ff
        /*0118*/ 	.word	0x00000028
        /*011c*/ 	.short	0x0100
        /*011e*/ 	.byte	0x08
	.zero		1


	//   ....[11]....
        /*0120*/ 	.word	0x00000330
        /*0124*/ 	.word	0x000000ff
        /*0128*/ 	.word	0x00000090
        /*012c*/ 	.short	0x0100
        /*012e*/ 	.byte	0x08
	.zero		1


	//   ....[12]....
        /*0130*/ 	.word	0x00000340
        /*0134*/ 	.word	0x000000ff
        /*0138*/ 	.word	0x00000030
        /*013c*/ 	.short	0x0100
        /*013e*/ 	.byte	0x08
	.zero		1


	//   ....[13]....
        /*0140*/ 	.word	0x00000350
        /*0144*/ 	.word	0x000000ff
        /*0148*/ 	.word	0x00000098
        /*014c*/ 	.short	0x0100
        /*014e*/ 	.byte	0x08
	.zero		1


	//   ....[14]....
        /*0150*/ 	.word	0x00000360
        /*0154*/ 	.word	0x000000ff
        /*0158*/ 	.word	0x00000038
        /*015c*/ 	.short	0x0100
        /*015e*/ 	.byte	0x08
	.zero		1


	//   ....[15]....
        /*0160*/ 	.word	0x00000370
        /*0164*/ 	.word	0x000000ff
        /*0168*/ 	.word	0x000000a0
        /*016c*/ 	.short	0x0100
        /*016e*/ 	.byte	0x08
	.zero		1


	//   ....[16]....
        /*0170*/ 	.word	0x00000380
        /*0174*/ 	.word	0x000000ff
        /*0178*/ 	.word	0x00000040
        /*017c*/ 	.short	0x0100
        /*017e*/ 	.byte	0x08
	.zero		1


	//   ....[17]....
        /*0180*/ 	.word	0x00000390
        /*0184*/ 	.word	0x000000ff
        /*0188*/ 	.word	0x000000a8
        /*018c*/ 	.short	0x0100
        /*018e*/ 	.byte	0x08
	.zero		1


	//   ....[18]....
        /*0190*/ 	.word	0x000003a0
        /*0194*/ 	.word	0x000000ff
        /*0198*/ 	.word	0x00000048
        /*019c*/ 	.short	0x0100
        /*019e*/ 	.byte	0x08
	.zero		1


	//   ....[19]....
        /*01a0*/ 	.word	0x000003b0
        /*01a4*/ 	.word	0x000000ff
        /*01a8*/ 	.word	0x000000b0
        /*01ac*/ 	.short	0x0100
        /*01ae*/ 	.byte	0x08
	.zero		1


	//   ....[20]....
        /*01b0*/ 	.word	0x000003c0
        /*01b4*/ 	.word	0x000000ff
        /*01b8*/ 	.word	0x00000050
        /*01bc*/ 	.short	0x0100
        /*01be*/ 	.byte	0x08
	.zero		1


	//   ....[21]....
        /*01c0*/ 	.word	0x000003d0
        /*01c4*/ 	.word	0x000000ff
        /*01c8*/ 	.word	0x000000b8
        /*01cc*/ 	.short	0x0100
        /*01ce*/ 	.byte	0x08
	.zero		1


	//   ....[22]....
        /*01d0*/ 	.word	0x000003e0
        /*01d4*/ 	.word	0x000000ff
        /*01d8*/ 	.word	0x00000058
        /*01dc*/ 	.short	0x0100
        /*01de*/ 	.byte	0x08
	.zero		1


	//   ....[23]....
        /*01e0*/ 	.word	0x000003f0
        /*01e4*/ 	.word	0x000000ff
        /*01e8*/ 	.word	0x000000c0
        /*01ec*/ 	.short	0x0100
        /*01ee*/ 	.byte	0x08
	.zero		1


	//   ....[24]....
        /*01f0*/ 	.word	0x00000400
        /*01f4*/ 	.word	0x000000ff
        /*01f8*/ 	.word	0x00000060
        /*01fc*/ 	.short	0x0100
        /*01fe*/ 	.byte	0x08
	.zero		1


	//   ....[25]....
        /*0200*/ 	.word	0x00000410
        /*0204*/ 	.word	0x000000ff
        /*0208*/ 	.word	0x000000c8
        /*020c*/ 	.short	0x0100
        /*020e*/ 	.byte	0x08
	.zero		1


	//   ....[26]....
        /*0210*/ 	.word	0x000006b0
        /*0214*/ 	.word	0x000000ff
        /*0218*/ 	.word	0x000000e0
        /*021c*/ 	.short	0x0100
        /*021e*/ 	.byte	0x06
	.zero		1


	//   ....[27]....
        /*0220*/ 	.word	0x00000710
        /*0224*/ 	.word	0x000000ff
        /*0228*/ 	.word	0x000000e8
        /*022c*/ 	.short	0x0100
        /*022e*/ 	.byte	0x06
	.zero		1


	//   ....[28]....
        /*0230*/ 	.word	0x00001390
        /*0234*/ 	.word	0x000000ff
        /*0238*/ 	.word	0x00000000
        /*023c*/ 	.short	0x010a
        /*023e*/ 	.byte	0x08
	.zero		1


	//   ....[29]....
        /*0240*/ 	.word	0x00001460
        /*0244*/ 	.word	0x000000ff
        /*0248*/ 	.word	0x00000000
        /*024c*/ 	.short	0x010a
        /*024e*/ 	.byte	0x08
	.zero		1


	//   ....[30]....
        /*0250*/ 	.word	0x00001600
        /*0254*/ 	.word	0x000000ff
        /*0258*/ 	.word	0x00000000
        /*025c*/ 	.short	0x0101
        /*025e*/ 	.byte	0x08
	.zero		1


	//   ....[31]....
        /*0260*/ 	.word	0x00005080
        /*0264*/ 	.word	0x00000013
        /*0268*/ 	.word	0x00000068
        /*026c*/ 	.short	0x010a
        /*026e*/ 	.byte	0x3f
	.zero		1


	//   ....[32]....
        /*0270*/ 	.word	0x000054a0
        /*0274*/ 	.word	0x00000007
        /*0278*/ 	.word	0x000000e8
        /*027c*/ 	.short	0x0101
        /*027e*/ 	.byte	0x3f
	.zero		1


	//   ....[33]....
        /*0280*/ 	.word	0x00005bf0
        /*0284*/ 	.word	0x00000005
        /*0288*/ 	.word	0x00000000
        /*028c*/ 	.short	0x010a
        /*028e*/ 	.byte	0x3f
	.zero		1


	//   ....[34]....
        /*0290*/ 	.word	0x00005c70
        /*0294*/ 	.word	0x00000007
        /*0298*/ 	.word	0x00000000
        /*029c*/ 	.short	0x010a
        /*029e*/ 	.byte	0x3f
	.zero		1


	//   ....[35]....
        /*02a0*/ 	.word	0x00005d00
        /*02a4*/ 	.word	0x00000006
        /*02a8*/ 	.word	0x00000000
        /*02ac*/ 	.short	0x010a
        /*02ae*/ 	.byte	0x3f
	.zero		1


	//   ....[36]....
        /*02b0*/ 	.word	0x00005d90
        /*02b4*/ 	.word	0x00000009
        /*02b8*/ 	.word	0x00000000
        /*02bc*/ 	.short	0x010a
        /*02be*/ 	.byte	0x3f
	.zero		1


	//   ....[37]....
        /*02c0*/ 	.word	0x00005e20
        /*02c4*/ 	.word	0x00000006
        /*02c8*/ 	.word	0x00000000
        /*02cc*/ 	.short	0x010a
        /*02ce*/ 	.byte	0x3f
	.zero		1


	//   ....[38]....
        /*02d0*/ 	.word	0x00005eb0
        /*02d4*/ 	.word	0x00000009
        /*02d8*/ 	.word	0x00000000
        /*02dc*/ 	.short	0x010a
        /*02de*/ 	.byte	0x3f
	.zero		1


	//   ....[39]....
        /*02e0*/ 	.word	0x00005f40
        /*02e4*/ 	.word	0x00000006
        /*02e8*/ 	.word	0x00000000
        /*02ec*/ 	.short	0x010a
        /*02ee*/ 	.byte	0x3f
	.zero		1


	//   ....[40]....
        /*02f0*/ 	.word	0x00005fd0
        /*02f4*/ 	.word	0x00000009
        /*02f8*/ 	.word	0x00000000
        /*02fc*/ 	.short	0x010a
        /*02fe*/ 	.byte	0x3f
	.zero		1


	//   ....[41]....
        /*0300*/ 	.word	0x00006060
        /*0304*/ 	.word	0x00000006
        /*0308*/ 	.word	0x00000000
        /*030c*/ 	.short	0x010a
        /*030e*/ 	.byte	0x3f
	.zero		1


	//   ....[42]....
        /*0310*/ 	.word	0x000060f0
        /*0314*/ 	.word	0x00000009
        /*0318*/ 	.word	0x00000000
        /*031c*/ 	.short	0x010a
        /*031e*/ 	.byte	0x3f
	.zero		1


	//   ....[43]....
        /*0320*/ 	.word	0x00006180
        /*0324*/ 	.word	0x00000008
        /*0328*/ 	.word	0x00000000
        /*032c*/ 	.short	0x010a
        /*032e*/ 	.byte	0x3f
	.zero		1


	//   ....[44]....
        /*0330*/ 	.word	0x00006210
        /*0334*/ 	.word	0x0000000b
        /*0338*/ 	.word	0x00000000
        /*033c*/ 	.short	0x010a
        /*033e*/ 	.byte	0x3f
	.zero		1


	//   ....[45]....
        /*0340*/ 	.word	0x000062a0
        /*0344*/ 	.word	0x00000003
        /*0348*/ 	.word	0x00000000
        /*034c*/ 	.short	0x010a
        /*034e*/ 	.byte	0x3f
	.zero		1


	//   ....[46]....
        /*0350*/ 	.word	0x00006310
        /*0354*/ 	.word	0x0000000a
        /*0358*/ 	.word	0x00000000
        /*035c*/ 	.short	0x010a
        /*035e*/ 	.byte	0x3f
	.zero		1


	//   ....[47]....
        /*0360*/ 	.word	0x000063e0
        /*0364*/ 	.word	0x00000013
        /*0368*/ 	.word	0x00000068
        /*036c*/ 	.short	0x010a
        /*036e*/ 	.byte	0x3f
	.zero		1


	//   ....[48]....
        /*0370*/ 	.word	0x000064c0
        /*0374*/ 	.word	0x00000005
        /*0378*/ 	.word	0x00000000
        /*037c*/ 	.short	0x010a
        /*037e*/ 	.byte	0x3f
	.zero		1


	//   ....[49]....
        /*0380*/ 	.word	0x00006510
        /*0384*/ 	.word	0x00000007
        /*0388*/ 	.word	0x00000000
        /*038c*/ 	.short	0x010a
        /*038e*/ 	.byte	0x3f
	.zero		1


	//   ....[50]....
        /*0390*/ 	.word	0x00006560
        /*0394*/ 	.word	0x00000006
        /*0398*/ 	.word	0x00000000
        /*039c*/ 	.short	0x010a
        /*039e*/ 	.byte	0x3f
	.zero		1


	//   ....[51]....
        /*03a0*/ 	.word	0x000065b0
        /*03a4*/ 	.word	0x00000009
        /*03a8*/ 	.word	0x00000000
        /*03ac*/ 	.short	0x010a
        /*03ae*/ 	.byte	0x3f
	.zero		1


	//   ....[52]....
        /*03b0*/ 	.word	0x00006600
        /*03b4*/ 	.word	0x00000006
        /*03b8*/ 	.word	0x00000000
        /*03bc*/ 	.short	0x010a
        /*03be*/ 	.byte	0x3f
	.zero		1


	//   ....[53]....
        /*03c0*/ 	.word	0x00006650
        /*03c4*/ 	.word	0x00000009
        /*03c8*/ 	.word	0x00000000
        /*03cc*/ 	.short	0x010a
        /*03ce*/ 	.byte	0x3f
	.zero		1


	//   ....[54]....
        /*03d0*/ 	.word	0x000066a0
        /*03d4*/ 	.word	0x00000006
        /*03d8*/ 	.word	0x00000000
        /*03dc*/ 	.short	0x010a
        /*03de*/ 	.byte	0x3f
	.zero		1


	//   ....[55]....
        /*03e0*/ 	.word	0x000066f0
        /*03e4*/ 	.word	0x00000009
        /*03e8*/ 	.word	0x00000000
        /*03ec*/ 	.short	0x010a
        /*03ee*/ 	.byte	0x3f
	.zero		1


	//   ....[56]....
        /*03f0*/ 	.word	0x00006740
        /*03f4*/ 	.word	0x00000006
        /*03f8*/ 	.word	0x00000000
        /*03fc*/ 	.short	0x010a
        /*03fe*/ 	.byte	0x3f
	.zero		1


	//   ....[57]....
        /*0400*/ 	.word	0x00006790
        /*0404*/ 	.word	0x00000009
        /*0408*/ 	.word	0x00000000
        /*040c*/ 	.short	0x010a
        /*040e*/ 	.byte	0x3f
	.zero		1


	//   ....[58]....
        /*0410*/ 	.word	0x000067e0
        /*0414*/ 	.word	0x00000008
        /*0418*/ 	.word	0x00000000
        /*041c*/ 	.short	0x010a
        /*041e*/ 	.byte	0x3f
	.zero		1


	//   ....[59]....
        /*0420*/ 	.word	0x00006830
        /*0424*/ 	.word	0x0000000b
        /*0428*/ 	.word	0x00000000
        /*042c*/ 	.short	0x010a
        /*042e*/ 	.byte	0x3f
	.zero		1


	//----- nvinfo : EIATTR_NUM_MBARRIERS
	.align		4
.L_28:
        /*0430*/ 	.byte	0x03, 0x38
        /*0432*/ 	.short	0x001c


	//----- nvinfo : EIATTR_EXIT_INSTR_OFFSETS
	.align		4
        /*0434*/ 	.byte	0x04, 0x1c
        /*0436*/ 	.short	(.L_30 - .L_29)


	//   ....[0]....
.L_29:
        /*0438*/ 	.word	0x00000760


	//   ....[1]....
        /*043c*/ 	.word	0x00001020


	//   ....[2]....
        /*0440*/ 	.word	0x000046c0


	//   ....[3]....
        /*0444*/ 	.word	0x00004d10


	//   ....[4]....
        /*0448*/ 	.word	0x000062f0


	//----- nvinfo : EIATTR_MAX_THREADS
	.align		4
.L_30:
        /*044c*/ 	.byte	0x04, 0x05
        /*044e*/ 	.short	(.L_32 - .L_31)
.L_31:
        /*0450*/ 	.word	0x00000180
        /*0454*/ 	.word	0x00000001
        /*0458*/ 	.word	0x00000001


	//----- nvinfo : EIATTR_CRS_STACK_SIZE
	.align		4
.L_32:
        /*045c*/ 	.byte	0x04, 0x1e
        /*045e*/ 	.short	(.L_34 - .L_33)
.L_33:
        /*0460*/ 	.word	0x00000000


	//----- nvinfo : EIATTR_CBANK_PARAM_SIZE
	.align		4
.L_34:
        /*0464*/ 	.byte	0x03, 0x19
        /*0466*/ 	.short	0x0570


	//----- nvinfo : EIATTR_PARAM_CBANK
	.align		4
        /*0468*/ 	.byte	0x04, 0x0a
        /*046a*/ 	.short	(.L_36 - .L_35)
	.align		4
.L_35:
        /*046c*/ 	.word	index@(.nv.constant0._ZN7cutlass13device_kernelINS_4gemm6kernel13GemmUniversalIN4cute5tupleIJiiiiEEENS1_10collective13CollectiveMmaINS1_40MainloopSm90TmaGmmaWarpSpecializedSparseILi13ENS5_IJNS4_1CILi1EEESB_SB_EEENS1_35KernelTmaWarpSpecializedCooperativeEEENS5_IJNSA_ILi128EEENSA_ILi64EEESG_EEENS_10bfloat16_tENS5_IJNS4_6LayoutINS5_IJiNS5_IJNSA_ILi2EEEiEEEiEEENS5_IJlNS5_IJSB_SK_EEElEEEEENSJ_INS5_IJNS5_IJNS5_IJNSA_ILi8EEESK_NSA_ILi4EEEEEEiEEENS5_IJNS5_IJNSA_ILi16EEESK_SK_EEEiEEEiEEENS5_IJNS5_IJNS5_IJSG_SU_NSA_ILi1024EEEEEENSA_ILi4096EEEEEENS5_IJNS5_IJSB_NSA_ILi512EEENSA_ILi32EEEEEElEEElEEEEEEEESI_NS5_IJlSB_lEEENS4_8TiledMMAINS4_8MMA_AtomIJNS4_4SM904GMMA6SPARSE28GMMA_64x64x32_F32BF16BF16_SSILNS1D_5MajorE0ELS1G_0ELNS1D_7ScaleInE1ELS1H_1ELNS1D_9SparseSelE0EEEEEENSJ_INS5_IJSK_SB_SB_EEENS5_IJSB_NSA_ILi0EEES1M_EEEEENS5_IJNS4_10UnderscoreES1P_S1P_EEEEENS4_13SM90_TMA_LOADENS4_14ComposedLayoutINS4_7SwizzleILi2ELi4ELi3EEENS4_25smem_sparse_ptr_flag_bitsILi2ELi16EEENSJ_INS5_IJNS5_IJSB_SQ_EEENS5_IJSK_S13_EEEEEENS5_IJNS5_IJS1M_SG_EEESN_EEEEEEEvNS4_8identityES1S_NS1T_INS1U_ILi3ELi4ELi3EEENS4_18smem_ptr_flag_bitsILi16EEENSJ_INS5_IJSQ_SG_EEENS5_IJSG_SB_EEEEEEEvS25_EENS_8epilogue10collective6detail29Sm90TmaWarpSpecializedAdapterINS2F_15DefaultEpilogueIfNS5_IJSB_llEEES2J_NS2E_6thread17LinearCombinationIfLi1EffLNS2K_9ScaleType4KindE0ELNS_15FloatRoundStyleE2EfEENS1_15EpilogueDefaultEEEEEvvEEEEvNT_6ParamsE)
        /*0470*/ 	.short	0x0210
        /*0472*/ 	.short	0x0570


	//----- nvinfo : EIATTR_SW_WAR
	.align		4
.L_36:
        /*0474*/ 	.byte	0x04, 0x36
        /*0476*/ 	.short	(.L_38 - .L_37)
.L_37:
        /*0478*/ 	.word	0x00000008
.L_38:


//--------------------- .nv.callgraph             --------------------------
	.section	.nv.callgraph,"",@"SHT_CUDA_CALLGRAPH"
	.align	4
	.sectionentsize	8
	.align		4
        /*0000*/ 	.word	0x00000000
	.align		4
        /*0004*/ 	.word	0xffffffff
	.align		4
        /*0008*/ 	.word	0x00000000
	.align		4
        /*000c*/ 	.word	0xfffffffe
	.align		4
        /*0010*/ 	.word	0x00000000
	.align		4
        /*0014*/ 	.word	0xfffffffd
	.align		4
        /*0018*/ 	.word	0x00000000
	.align		4
        /*001c*/ 	.word	0xfffffffc


//--------------------- .nv.constant4             --------------------------
	.section	.nv.constant4,"a",@progbits
	.align	8
	.align		8
.nv.constant4:
        /*0000*/ 	.dword	_ZN39_INTERNAL_d3a11855_4_k_cu_31833f42_27344cuda3std3__45__cpo5beginE
	.align		8
        /*0008*/ 	.dword	_ZN39_INTERNAL_d3a11855_4_k_cu_31833f42_27344cuda3std3__45__cpo3endE
	.align		8
        /*0010*/ 	.dword	_ZN39_INTERNAL_d3a11855_4_k_cu_31833f42_27344cuda3std3__45__cpo6cbeginE
	.align		8
        /*0018*/ 	.dword	_ZN39_INTERNAL_d3a11855_4_k_cu_31833f42_27344cuda3std3__45__cpo4cendE
	.align		8
        /*0020*/ 	.dword	_ZN39_INTERNAL_d3a11855_4_k_cu_31833f42_27344cuda3std3__441_GLOBAL__N__d3a11855_4_k_cu_31833f42_27346ignoreE
	.align		8
        /*0028*/ 	.dword	_ZN39_INTERNAL_d3a11855_4_k_cu_31833f42_27344cuda3std3__419piecewise_constructE
	.align		8
        /*0030*/ 	.dword	_ZN39_INTERNAL_d3a11855_4_k_cu_31833f42_27344cuda3std3__48in_placeE
	.align		8
        /*0038*/ 	.dword	_ZN39_INTERNAL_d3a11855_4_k_cu_31833f42_27344cuda3std6ranges3__45__cpo4swapE
	.align		8
        /*0040*/ 	.dword	_ZN39_INTERNAL_d3a11855_4_k_cu_31833f42_27344cuda3std6ranges3__45__cpo9iter_moveE
	.align		8
        /*0048*/ 	.dword	_ZN39_INTERNAL_d3a11855_4_k_cu_31833f42_27344cute7productE
	.align		8
        /*0050*/ 	.dword	_ZN39_INTERNAL_d3a11855_4_k_cu_31833f42_27344cute1_E


//--------------------- .text._ZN7cutlass13device_kernelINS_4gemm6kernel13GemmUniversalIN4cute5tupleIJiiiiEEENS1_10collective13CollectiveMmaINS1_40MainloopSm90TmaGmmaWarpSpecializedSparseILi13ENS5_IJNS4_1CILi1EEESB_SB_EEENS1_35KernelTmaWarpSpecializedCooperativeEEENS5_IJNSA_ILi128EEENSA_ILi64EEESG_EEENS_10bfloat16_tENS5_IJNS4_6LayoutINS5_IJiNS5_IJNSA_ILi2EEEiEEEiEEENS5_IJlNS5_IJSB_SK_EEElEEEEENSJ_INS5_IJNS5_IJNS5_IJNSA_ILi8EEESK_NSA_ILi4EEEEEEiEEENS5_IJNS5_IJNSA_ILi16EEESK_SK_EEEiEEEiEEENS5_IJNS5_IJNS5_IJSG_SU_NSA_ILi1024EEEEEENSA_ILi4096EEEEEENS5_IJNS5_IJSB_NSA_ILi512EEENSA_ILi32EEEEEElEEElEEEEEEEESI_NS5_IJlSB_lEEENS4_8TiledMMAINS4_8MMA_AtomIJNS4_4SM904GMMA6SPARSE28GMMA_64x64x32_F32BF16BF16_SSILNS1D_5MajorE0ELS1G_0ELNS1D_7ScaleInE1ELS1H_1ELNS1D_9SparseSelE0EEEEEENSJ_INS5_IJSK_SB_SB_EEENS5_IJSB_NSA_ILi0EEES1M_EEEEENS5_IJNS4_10UnderscoreES1P_S1P_EEEEENS4_13SM90_TMA_LOADENS4_14ComposedLayoutINS4_7SwizzleILi2ELi4ELi3EEENS4_25smem_sparse_ptr_flag_bitsILi2ELi16EEENSJ_INS5_IJNS5_IJSB_SQ_EEENS5_IJSK_S13_EEEEEENS5_IJNS5_IJS1M_SG_EEESN_EEEEEEEvNS4_8identityES1S_NS1T_INS1U_ILi3ELi4ELi3EEENS4_18smem_ptr_flag_bitsILi16EEENSJ_INS5_IJSQ_SG_EEENS5_IJSG_SB_EEEEEEEvS25_EENS_8epilogue10collective6detail29Sm90TmaWarpSpecializedAdapterINS2F_15DefaultEpilogueIfNS5_IJSB_llEEES2J_NS2E_6thread17LinearCombinationIfLi1EffLNS2K_9ScaleType4KindE0ELNS_15FloatRoundStyleE2EfEENS1_15EpilogueDefaultEEEEEvvEEEEvNT_6ParamsE --------------------------
	.section	.text._ZN7cutlass13device_kernelINS_4gemm6kernel13GemmUniversalIN4cute5tupleIJiiiiEEENS1_10collective13CollectiveMmaINS1_40MainloopSm90TmaGmmaWarpSpecializedSparseILi13ENS5_IJNS4_1CILi1EEESB_SB_EEENS1_35KernelTmaWarpSpecializedCooperativeEEENS5_IJNSA_ILi128EEENSA_ILi64EEESG_EEENS_10bfloat16_tENS5_IJNS4_6LayoutINS5_IJiNS5_IJNSA_ILi2EEEiEEEiEEENS5_IJlNS5_IJSB_SK_EEElEEEEENSJ_INS5_IJNS5_IJNS5_IJNSA_ILi8EEESK_NSA_ILi4EEEEEEiEEENS5_IJNS5_IJNSA_ILi16EEESK_SK_EEEiEEEiEEENS5_IJNS5_IJNS5_IJSG_SU_NSA_ILi1024EEEEEENSA_ILi4096EEEEEENS5_IJNS5_IJSB_NSA_ILi512EEENSA_ILi32EEEEEElEEElEEEEEEEESI_NS5_IJlSB_lEEENS4_8TiledMMAINS4_8MMA_AtomIJNS4_4SM904GMMA6SPARSE28GMMA_64x64x32_F32BF16BF16_SSILNS1D_5MajorE0ELS1G_0ELNS1D_7ScaleInE1ELS1H_1ELNS1D_9SparseSelE0EEEEEENSJ_INS5_IJSK_SB_SB_EEENS5_IJSB_NSA_ILi0EEES1M_EEEEENS5_IJNS4_10UnderscoreES1P_S1P_EEEEENS4_13SM90_TMA_LOADENS4_14ComposedLayoutINS4_7SwizzleILi2ELi4ELi3EEENS4_25smem_sparse_ptr_flag_bitsILi2ELi16EEENSJ_INS5_IJNS5_IJSB_SQ_EEENS5_IJSK_S13_EEEEEENS5_IJNS5_IJS1M_SG_EEESN_EEEEEEEvNS4_8identityES1S_NS1T_INS1U_ILi3ELi4ELi3EEENS4_18smem_ptr_flag_bitsILi16EEENSJ_INS5_IJSQ_SG_EEENS5_IJSG_SB_EEEEEEEvS25_EENS_8epilogue10collective6detail29Sm90TmaWarpSpecializedAdapterINS2F_15DefaultEpilogueIfNS5_IJSB_llEEES2J_NS2E_6thread17LinearCombinationIfLi1EffLNS2K_9ScaleType4KindE0ELNS_15FloatRoundStyleE2EfEENS1_15EpilogueDefaultEEEEEvvEEEEvNT_6ParamsE,"ax",@progbits
	.align	128
.text._ZN7cutlass13device_kernelINS_4gemm6kernel13GemmUniversalIN4cute5tupleIJiiiiEEENS1_10collective13CollectiveMmaINS1_40MainloopSm90TmaGmmaWarpSpecializedSparseILi13ENS5_IJNS4_1CILi1EEESB_SB_EEENS1_35KernelTmaWarpSpecializedCooperativeEEENS5_IJNSA_ILi128EEENSA_ILi64EEESG_EEENS_10bfloat16_tENS5_IJNS4_6LayoutINS5_IJiNS5_IJNSA_ILi2EEEiEEEiEEENS5_IJlNS5_IJSB_SK_EEElEEEEENSJ_INS5_IJNS5_IJNS5_IJNSA_ILi8EEESK_NSA_ILi4EEEEEEiEEENS5_IJNS5_IJNSA_ILi16EEESK_SK_EEEiEEEiEEENS5_IJNS5_IJNS5_IJSG_SU_NSA_ILi1024EEEEEENSA_ILi4096EEEEEENS5_IJNS5_IJSB_NSA_ILi512EEENSA_ILi32EEEEEElEEElEEEEEEEESI_NS5_IJlSB_lEEENS4_8TiledMMAINS4_8MMA_AtomIJNS4_4SM904GMMA6SPARSE28GMMA_64x64x32_F32BF16BF16_SSILNS1D_5MajorE0ELS1G_0ELNS1D_7ScaleInE1ELS1H_1ELNS1D_9SparseSelE0EEEEEENSJ_INS5_IJSK_SB_SB_EEENS5_IJSB_NSA_ILi0EEES1M_EEEEENS5_IJNS4_10UnderscoreES1P_S1P_EEEEENS4_13SM90_TMA_LOADENS4_14ComposedLayoutINS4_7SwizzleILi2ELi4ELi3EEENS4_25smem_sparse_ptr_flag_bitsILi2ELi16EEENSJ_INS5_IJNS5_IJSB_SQ_EEENS5_IJSK_S13_EEEEEENS5_IJNS5_IJS1M_SG_EEESN_EEEEEEEvNS4_8identityES1S_NS1T_INS1U_ILi3ELi4ELi3EEENS4_18smem_ptr_flag_bitsILi16EEENSJ_INS5_IJSQ_SG_EEENS5_IJSG_SB_EEEEEEEvS25_EENS_8epilogue10collective6detail29Sm90TmaWarpSpecializedAdapterINS2F_15DefaultEpilogueIfNS5_IJSB_llEEES2J_NS2E_6thread17LinearCombinationIfLi1EffLNS2K_9ScaleType4KindE0ELNS_15FloatRoundStyleE2EfEENS1_15EpilogueDefaultEEEEEvvEEEEvNT_6ParamsE:
        .type           _ZN7cutlass13device_kernelINS_4gemm6kernel13GemmUniversalIN4cute5tupleIJiiiiEEENS1_10collective13CollectiveMmaINS1_40MainloopSm90TmaGmmaWarpSpecializedSparseILi13ENS5_IJNS4_1CILi1EEESB_SB_EEENS1_35KernelTmaWarpSpecializedCooperativeEEENS5_IJNSA_ILi128EEENSA_ILi64EEESG_EEENS_10bfloat16_tENS5_IJNS4_6LayoutINS5_IJiNS5_IJNSA_ILi2EEEiEEEiEEENS5_IJlNS5_IJSB_SK_EEElEEEEENSJ_INS5_IJNS5_IJNS5_IJNSA_ILi8EEESK_NSA_ILi4EEEEEEiEEENS5_IJNS5_IJNSA_ILi16EEESK_SK_EEEiEEEiEEENS5_IJNS5_IJNS5_IJSG_SU_NSA_ILi1024EEEEEENSA_ILi4096EEEEEENS5_IJNS5_IJSB_NSA_ILi512EEENSA_ILi32EEEEEElEEElEEEEEEEESI_NS5_IJlSB_lEEENS4_8TiledMMAINS4_8MMA_AtomIJNS4_4SM904GMMA6SPARSE28GMMA_64x64x32_F32BF16BF16_SSILNS1D_5MajorE0ELS1G_0ELNS1D_7ScaleInE1ELS1H_1ELNS1D_9SparseSelE0EEEEEENSJ_INS5_IJSK_SB_SB_EEENS5_IJSB_NSA_ILi0EEES1M_EEEEENS5_IJNS4_10UnderscoreES1P_S1P_EEEEENS4_13SM90_TMA_LOADENS4_14ComposedLayoutINS4_7SwizzleILi2ELi4ELi3EEENS4_25smem_sparse_ptr_flag_bitsILi2ELi16EEENSJ_INS5_IJNS5_IJSB_SQ_EEENS5_IJSK_S13_EEEEEENS5_IJNS5_IJS1M_SG_EEESN_EEEEEEEvNS4_8identityES1S_NS1T_INS1U_ILi3ELi4ELi3EEENS4_18smem_ptr_flag_bitsILi16EEENSJ_INS5_IJSQ_SG_EEENS5_IJSG_SB_EEEEEEEvS25_EENS_8epilogue10collective6detail29Sm90TmaWarpSpecializedAdapterINS2F_15DefaultEpilogueIfNS5_IJSB_llEEES2J_NS2E_6thread17LinearCombinationIfLi1EffLNS2K_9ScaleType4KindE0ELNS_15FloatRoundStyleE2EfEENS1_15EpilogueDefaultEEEEEvvEEEEvNT_6ParamsE,@function
        .size           _ZN7cutlass13device_kernelINS_4gemm6kernel13GemmUniversalIN4cute5tupleIJiiiiEEENS1_10collective13CollectiveMmaINS1_40MainloopSm90TmaGmmaWarpSpecializedSparseILi13ENS5_IJNS4_1CILi1EEESB_SB_EEENS1_35KernelTmaWarpSpecializedCooperativeEEENS5_IJNSA_ILi128EEENSA_ILi64EEESG_EEENS_10bfloat16_tENS5_IJNS4_6LayoutINS5_IJiNS5_IJNSA_ILi2EEEiEEEiEEENS5_IJlNS5_IJSB_SK_EEElEEEEENSJ_INS5_IJNS5_IJNS5_IJNSA_ILi8EEESK_NSA_ILi4EEEEEEiEEENS5_IJNS5_IJNSA_ILi16EEESK_SK_EEEiEEEiEEENS5_IJNS5_IJNS5_IJSG_SU_NSA_ILi1024EEEEEENSA_ILi4096EEEEEENS5_IJNS5_IJSB_NSA_ILi512EEENSA_ILi32EEEEEElEEElEEEEEEEESI_NS5_IJlSB_lEEENS4_8TiledMMAINS4_8MMA_AtomIJNS4_4SM904GMMA6SPARSE28GMMA_64x64x32_F32BF16BF16_SSILNS1D_5MajorE0ELS1G_0ELNS1D_7ScaleInE1ELS1H_1ELNS1D_9SparseSelE0EEEEEENSJ_INS5_IJSK_SB_SB_EEENS5_IJSB_NSA_ILi0EEES1M_EEEEENS5_IJNS4_10UnderscoreES1P_S1P_EEEEENS4_13SM90_TMA_LOADENS4_14ComposedLayoutINS4_7SwizzleILi2ELi4ELi3EEENS4_25smem_sparse_ptr_flag_bitsILi2ELi16EEENSJ_INS5_IJNS5_IJSB_SQ_EEENS5_IJSK_S13_EEEEEENS5_IJNS5_IJS1M_SG_EEESN_EEEEEEEvNS4_8identityES1S_NS1T_INS1U_ILi3ELi4ELi3EEENS4_18smem_ptr_flag_bitsILi16EEENSJ_INS5_IJSQ_SG_EEENS5_IJSG_SB_EEEEEEEvS25_EENS_8epilogue10collective6detail29Sm90TmaWarpSpecializedAdapterINS2F_15DefaultEpilogueIfNS5_IJSB_llEEES2J_NS2E_6thread17LinearCombinationIfLi1EffLNS2K_9ScaleType4KindE0ELNS_15FloatRoundStyleE2EfEENS1_15EpilogueDefaultEEEEEvvEEEEvNT_6ParamsE,(.L_x_140 - _ZN7cutlass13device_kernelINS_4gemm6kernel13GemmUniversalIN4cute5tupleIJiiiiEEENS1_10collective13CollectiveMmaINS1_40MainloopSm90TmaGmmaWarpSpecializedSparseILi13ENS5_IJNS4_1CILi1EEESB_SB_EEENS1_35KernelTmaWarpSpecializedCooperativeEEENS5_IJNSA_ILi128EEENSA_ILi64EEESG_EEENS_10bfloat16_tENS5_IJNS4_6LayoutINS5_IJiNS5_IJNSA_ILi2EEEiEEEiEEENS5_IJlNS5_IJSB_SK_EEElEEEEENSJ_INS5_IJNS5_IJNS5_IJNSA_ILi8EEESK_NSA_ILi4EEEEEEiEEENS5_IJNS5_IJNSA_ILi16EEESK_SK_EEEiEEEiEEENS5_IJNS5_IJNS5_IJSG_SU_NSA_ILi1024EEEEEENSA_ILi4096EEEEEENS5_IJNS5_IJSB_NSA_ILi512EEENSA_ILi32EEEEEElEEElEEEEEEEESI_NS5_IJlSB_lEEENS4_8TiledMMAINS4_8MMA_AtomIJNS4_4SM904GMMA6SPARSE28GMMA_64x64x32_F32BF16BF16_SSILNS1D_5MajorE0ELS1G_0ELNS1D_7ScaleInE1ELS1H_1ELNS1D_9SparseSelE0EEEEEENSJ_INS5_IJSK_SB_SB_EEENS5_IJSB_NSA_ILi0EEES1M_EEEEENS5_IJNS4_10UnderscoreES1P_S1P_EEEEENS4_13SM90_TMA_LOADENS4_14ComposedLayoutINS4_7SwizzleILi2ELi4ELi3EEENS4_25smem_sparse_ptr_flag_bitsILi2ELi16EEENSJ_INS5_IJNS5_IJSB_SQ_EEENS5_IJSK_S13_EEEEEENS5_IJNS5_IJS1M_SG_EEESN_EEEEEEEvNS4_8identityES1S_NS1T_INS1U_ILi3ELi4ELi3EEENS4_18smem_ptr_flag_bitsILi16EEENSJ_INS5_IJSQ_SG_EEENS5_IJSG_SB_EEEEEEEvS25_EENS_8epilogue10collective6detail29Sm90TmaWarpSpecializedAdapterINS2F_15DefaultEpilogueIfNS5_IJSB_llEEES2J_NS2E_6thread17LinearCombinationIfLi1EffLNS2K_9ScaleType4KindE0ELNS_15FloatRoundStyleE2EfEENS1_15EpilogueDefaultEEEEEvvEEEEvNT_6ParamsE)
        .other          _ZN7cutlass13device_kernelINS_4gemm6kernel13GemmUniversalIN4cute5tupleIJiiiiEEENS1_10collective13CollectiveMmaINS1_40MainloopSm90TmaGmmaWarpSpecializedSparseILi13ENS5_IJNS4_1CILi1EEESB_SB_EEENS1_35KernelTmaWarpSpecializedCooperativeEEENS5_IJNSA_ILi128EEENSA_ILi64EEESG_EEENS_10bfloat16_tENS5_IJNS4_6LayoutINS5_IJiNS5_IJNSA_ILi2EEEiEEEiEEENS5_IJlNS5_IJSB_SK_EEElEEEEENSJ_INS5_IJNS5_IJNS5_IJNSA_ILi8EEESK_NSA_ILi4EEEEEEiEEENS5_IJNS5_IJNSA_ILi16EEESK_SK_EEEiEEEiEEENS5_IJNS5_IJNS5_IJSG_SU_NSA_ILi1024EEEEEENSA_ILi4096EEEEEENS5_IJNS5_IJSB_NSA_ILi512EEENSA_ILi32EEEEEElEEElEEEEEEEESI_NS5_IJlSB_lEEENS4_8TiledMMAINS4_8MMA_AtomIJNS4_4SM904GMMA6SPARSE28GMMA_64x64x32_F32BF16BF16_SSILNS1D_5MajorE0ELS1G_0ELNS1D_7ScaleInE1ELS1H_1ELNS1D_9SparseSelE0EEEEEENSJ_INS5_IJSK_SB_SB_EEENS5_IJSB_NSA_ILi0EEES1M_EEEEENS5_IJNS4_10UnderscoreES1P_S1P_EEEEENS4_13SM90_TMA_LOADENS4_14ComposedLayoutINS4_7SwizzleILi2ELi4ELi3EEENS4_25smem_sparse_ptr_flag_bitsILi2ELi16EEENSJ_INS5_IJNS5_IJSB_SQ_EEENS5_IJSK_S13_EEEEEENS5_IJNS5_IJS1M_SG_EEESN_EEEEEEEvNS4_8identityES1S_NS1T_INS1U_ILi3ELi4ELi3EEENS4_18smem_ptr_flag_bitsILi16EEENSJ_INS5_IJSQ_SG_EEENS5_IJSG_SB_EEEEEEEvS25_EENS_8epilogue10collective6detail29Sm90TmaWarpSpecializedAdapterINS2F_15DefaultEpilogueIfNS5_IJSB_llEEES2J_NS2E_6thread17LinearCombinationIfLi1EffLNS2K_9ScaleType4KindE0ELNS_15FloatRoundStyleE2EfEENS1_15EpilogueDefaultEEEEEvvEEEEvNT_6ParamsE,@"STO_CUDA_ENTRY STV_DEFAULT"
_ZN7cutlass13device_kernelINS_4gemm6kernel13GemmUniversalIN4cute5tupleIJiiiiEEENS1_10collective13CollectiveMmaINS1_40MainloopSm90TmaGmmaWarpSpecializedSparseILi13ENS5_IJNS4_1CILi1EEESB_SB_EEENS1_35KernelTmaWarpSpecializedCooperativeEEENS5_IJNSA_ILi128EEENSA_ILi64EEESG_EEENS_10bfloat16_tENS5_IJNS4_6LayoutINS5_IJiNS5_IJNSA_ILi2EEEiEEEiEEENS5_IJlNS5_IJSB_SK_EEElEEEEENSJ_INS5_IJNS5_IJNS5_IJNSA_ILi8EEESK_NSA_ILi4EEEEEEiEEENS5_IJNS5_IJNSA_ILi16EEESK_SK_EEEiEEEiEEENS5_IJNS5_IJNS5_IJSG_SU_NSA_ILi1024EEEEEENSA_ILi4096EEEEEENS5_IJNS5_IJSB_NSA_ILi512EEENSA_ILi32EEEEEElEEElEEEEEEEESI_NS5_IJlSB_lEEENS4_8TiledMMAINS4_8MMA_AtomIJNS4_4SM904GMMA6SPARSE28GMMA_64x64x32_F32BF16BF16_SSILNS1D_5MajorE0ELS1G_0ELNS1D_7ScaleInE1ELS1H_1ELNS1D_9SparseSelE0EEEEEENSJ_INS5_IJSK_SB_SB_EEENS5_IJSB_NSA_ILi0EEES1M_EEEEENS5_IJNS4_10UnderscoreES1P_S1P_EEEEENS4_13SM90_TMA_LOADENS4_14ComposedLayoutINS4_7SwizzleILi2ELi4ELi3EEENS4_25smem_sparse_ptr_flag_bitsILi2ELi16EEENSJ_INS5_IJNS5_IJSB_SQ_EEENS5_IJSK_S13_EEEEEENS5_IJNS5_IJS1M_SG_EEESN_EEEEEEEvNS4_8identityES1S_NS1T_INS1U_ILi3ELi4ELi3EEENS4_18smem_ptr_flag_bitsILi16EEENSJ_INS5_IJSQ_SG_EEENS5_IJSG_SB_EEEEEEEvS25_EENS_8epilogue10collective6detail29Sm90TmaWarpSpecializedAdapterINS2F_15DefaultEpilogueIfNS5_IJSB_llEEES2J_NS2E_6thread17LinearCombinationIfLi1EffLNS2K_9ScaleType4KindE0ELNS_15FloatRoundStyleE2EfEENS1_15EpilogueDefaultEEEEEvvEEEEvNT_6ParamsE:
[----:B------:R-:W-:Y:S01]  /*0000*/  LDC R1, c[0x0][0x28] ;  /* 0x00000a00ff017b82 */ /* 0x000fe20000000800 */
[----:B------:R-:W0:Y:S01]  /*0010*/  S2R R2, SR_TID.X ;  /* 0x0000000000027919 */ /* 0x000e220000002100 */
[----:B------:R-:W-:Y:S01]  /*0020*/  ELECT P0, URZ, PT ;  /* 0x00000000003f782f */ /* 0x000fe20003800000 */
[----:B------:R-:W-:Y:S01]  /*0030*/  BSSY B0, `(.L_x_0) ;  /* 0x0000012000007945 */ /* 0x000fe20003800000 */
[--C-:B0-----:R-:W-:Y:S02]  /*0040*/  SHF.R.U32.HI R0, RZ, 0x5, R2.reuse ;  /* 0x00000005ff007819 */ /* 0x101fe40000011602 */
[----:B------:R-:W-:-:S03]  /*0050*/  SHF.R.U32.HI R3, RZ, 0x7, R2 ;  /* 0x00000007ff037819 */ /* 0x000fc60000011602 */
[----:B------:R-:W0:Y:S04]  /*0060*/  SHFL.IDX PT, R6, R0, RZ, 0x1f ;  /* 0x00001fff00067589 */ /* 0x000e2800000e0000 */
[----:B------:R1:W2:Y:S01]  /*0070*/  SHFL.IDX PT, R9, R3, RZ, 0x1f ;  /* 0x00001fff03097589 */ /* 0x0002a200000e0000 */
[----:B0-----:R-:W-:-:S13]  /*0080*/  ISETP.NE.OR P0, PT, R6, RZ, !P0 ;  /* 0x000000ff0600720c */ /* 0x001fda0004705670 */
[----:B-12---:R-:W-:Y:S05]  /*0090*/  @P0 BRA `(.L_x_1) ;  /* 0x00000000002c0947 */ /* 0x006fea0003800000 */
[----:B------:R-:W-:Y:S02]  /*00a0*/  ULDC.64 UR4, c[0x0][0x198] ;  /* 0x0000660000047ab9 */ /* 0x000fe40000000a00 */
[----:B------:R-:W-:Y:S02]  /*00b0*/  UIADD3 UR6, UP0, UR4, 0xf0, URZ ;  /* 0x000000f004067890 */ /* 0x000fe4000ff1e03f */
[----:B------:R-:W-:Y:S02]  /*00c0*/  UIADD3 UR8, UP1, UR4, 0x1f0, URZ ;  /* 0x000001f004087890 */ /* 0x000fe4000ff3e03f */
[----:B------:R-:W-:Y:S02]  /*00d0*/  UIADD3 UR4, UP2, UR4, 0x2f0, URZ ;  /* 0x000002f004047890 */ /* 0x000fe4000ff5e03f */
[----:B------:R-:W-:Y:S02]  /*00e0*/  UIADD3.X UR7, URZ, UR5, URZ, UP0, !UPT ;  /* 0x000000053f077290 */ /* 0x000fe400087fe43f */
[----:B------:R-:W-:-:S02]  /*00f0*/  UIADD3.X UR9, URZ, UR5, URZ, UP1, !UPT ;  /* 0x000000053f097290 */ /* 0x000fc40008ffe43f */
[----:B------:R-:W-:-:S05]  /*0100*/  UIADD3.X UR5, URZ, UR5, URZ, UP2, !UPT ;  /* 0x000000053f057290 */ /* 0x000fca00097fe43f */
[----:B------:R0:W-:Y:S02]  /*0110*/  UTMACCTL.PF [UR6] ;  /* 0x00000000060079b9 */ /* 0x0001e40008040000 */
[----:B------:R0:W-:Y:S02]  /*0120*/  UTMACCTL.PF [UR8] ;  /* 0x00000000080079b9 */ /* 0x0001e40008040000 */
[----:B------:R0:W-:Y:S02]  /*0130*/  UTMACCTL.PF [UR4] ;  /* 0x00000000040079b9 */ /* 0x0001e40008040000 */
[----:B0-----:R-:W-:Y:S01]  /*0140*/  NOP ;  /* 0x0000000000007918 */ /* 0x001fe20000000000 */
.L_x_1:
[----:B------:R-:W-:Y:S05]  /*0150*/  BSYNC B0 ;  /* 0x0000000000007941 */ /* 0x000fea0003800000 */
.L_x_0:
[----:B------:R-:W0:Y:S02]  /*0160*/  SHFL.IDX PT, R4, R0, RZ, 0x1f ;  /* 0x00001fff00047589 */ /* 0x000e2400000e0000 */
[----:B0-----:R-:W-:-:S13]  /*0170*/  ISETP.NE.AND P0, PT, R4, RZ, PT ;  /* 0x000000ff0400720c */ /* 0x001fda0003f05270 */
[----:B------:R-:W-:Y:S05]  /*0180*/  @P0 BRA `(.L_x_2) ;  /* 0x0000000000ac0947 */ /* 0x000fea0003800000 */
[----:B------:R-:W-:Y:S01]  /*0190*/  ELECT P0, URZ, PT ;  /* 0x00000000003f782f */ /* 0x000fe20003800000 */
[----:B------:R-:W-:-:S12]  /*01a0*/  BSSY B0, `(.L_x_2) ;  /* 0x0000029000007945 */ /* 0x000fd80003800000 */
[----:B------:R-:W-:Y:S05]  /*01b0*/  @!P0 BRA `(.L_x_3) ;  /* 0x00000000009c8947 */ /* 0x000fea0003800000 */
[----:B------:R-:W0:Y:S01]  /*01c0*/  S2UR UR8, SR_CgaCtaId ;  /* 0x00000000000879c3 */ /* 0x000e220000008800 */
[----:B------:R-:W-:Y:S01]  /*01d0*/  UMOV UR4, 0x400 ;  /* 0x0000040000047882 */ /* 0x000fe20000000000 */
[----:B------:R-:W-:Y:S01]  /*01e0*/  UMOV UR5, 0x1 ;  /* 0x0000000100057882 */ /* 0x000fe20000000000 */
[----:B------:R-:W-:Y:S02]  /*01f0*/  UMOV UR6, 0x100 ;  /* 0x0000010000067882 */ /* 0x000fe40000000000 */
[----:B------:R-:W-:-:S04]  /*0200*/  UIADD3 UR6, -UR6, 0x100000, URZ ;  /* 0x0010000006067890 */ /* 0x000fc8000fffe13f */
[----:B------:R-:W-:Y:S02]  /*0210*/  USHF.L.U32 UR7, UR6, 0xb, URZ ;  /* 0x0000000b06077899 */ /* 0x000fe4000800063f */
[----:B------:R-:W-:Y:S02]  /*0220*/  USHF.L.U32 UR6, UR6, 0x1, URZ ;  /* 0x0000000106067899 */ /* 0x000fe4000800063f */
[----:B0-----:R-:W-:Y:S02]  /*0230*/  ULEA UR8, UR8, UR4, 0x18 ;  /* 0x0000000408087291 */ /* 0x001fe4000f8ec03f */
[----:B------:R-:W-:-:S04]  /*0240*/  UIADD3 UR4, -UR5, 0x100000, URZ ;  /* 0x0010000005047890 */ /* 0x000fc8000fffe13f */
[----:B------:R-:W-:Y:S02]  /*0250*/  USHF.L.U32 UR5, UR4, 0xb, URZ ;  /* 0x0000000b04057899 */ /* 0x000fe4000800063f */
[----:B------:R-:W-:Y:S01]  /*0260*/  USHF.L.U32 UR4, UR4, 0x1, URZ ;  /* 0x0000000104047899 */ /* 0x000fe2000800063f */
[----:B------:R-:W0:Y:S11]  /*0270*/  FENCE.VIEW.ASYNC.S ;  /* 0x00000000000073c6 */ /* 0x000e360000000000 */
[----:B0-----:R0:W1:Y:S01]  /*0280*/  SYNCS.EXCH.64 URZ, [UR8], UR4 ;  /* 0x00000004083f75b2 */ /* 0x0010620008000100 */
[----:B------:R0:W2:Y:S01]  /*0290*/  SYNCS.EXCH.64 URZ, [UR8+0x68], UR6 ;  /* 0x00006806083f75b2 */ /* 0x0000a20008000100 */
[----:B------:R0:W3:Y:S01]  /*02a0*/  SYNCS.EXCH.64 URZ, [UR8+0x8], UR4 ;  /* 0x00000804083f75b2 */ /* 0x0000e20008000100 */
[----:B------:R0:W4:Y:S01]  /*02b0*/  SYNCS.EXCH.64 URZ, [UR8+0x70], UR6 ;  /* 0x00007006083f75b2 */ /* 0x0001220008000100 */
[----:B------:R0:W0:Y:S01]  /*02c0*/  SYNCS.EXCH.64 URZ, [UR8+0x10], UR4 ;  /* 0x00001004083f75b2 */ /* 0x0000220008000100 */
        /* <DEDUP_REMOVED lines=21> */
[----:B-123--:R-:W-:Y:S01]  /*0420*/  NOP ;  /* 0x0000000000007918 */ /* 0x00efe20000000000 */
.L_x_3:
[----:B0-----:R-:W-:Y:S05]  /*0430*/  BSYNC B0 ;  /* 0x0000000000007941 */ /* 0x001fea0003800000 */
.L_x_2:
[----:B------:R-:W0:Y:S01]  /*0440*/  SHFL.IDX PT, R0, R0, RZ, 0x1f ;  /* 0x00001fff00007589 */ /* 0x000e2200000e0000 */
[----:B------:R-:W1:Y:S01]  /*0450*/  LDC R4, c[0x0][0x75c] ;  /* 0x0001d700ff047b82 */ /* 0x000e620000000800 */
[----:B------:R-:W-:Y:S02]  /*0460*/  ELECT P0, URZ, PT ;  /* 0x00000000003f782f */ /* 0x000fe40003800000 */
[----:B------:R-:W-:Y:S01]  /*0470*/  SHF.R.S32.HI R5, RZ, 0x1f, R6 ;  /* 0x0000001fff057819 */ /* 0x000fe20000011406 */
[----:B------:R-:W2:Y:S01]  /*0480*/  S2R R7, SR_CTAID.Y ;  /* 0x0000000000077919 */ /* 0x000ea20000002600 */
[----:B------:R-:W-:Y:S01]  /*0490*/  UMOV UR4, 0x20 ;  /* 0x0000002000047882 */ /* 0x000fe20000000000 */
[C---:B------:R-:W-:Y:S01]  /*04a0*/  ISETP.NE.AND P2, PT, R9.reuse, RZ, PT ;  /* 0x000000ff0900720c */ /* 0x040fe20003f45270 */
[----:B------:R-:W-:Y:S01]  /*04b0*/  VIADD R12, R9, 0xffffffff ;  /* 0xffffffff090c7836 */ /* 0x000fe20000000000 */
[----:B------:R-:W3:Y:S01]  /*04c0*/  S2R R8, SR_CTAID.X ;  /* 0x0000000000087919 */ /* 0x000ee20000002500 */
[----:B------:R-:W-:Y:S01]  /*04d0*/  LEA.HI R5, R5, R6, RZ, 0x2 ;  /* 0x0000000605057211 */ /* 0x000fe200078f10ff */
[----:B------:R-:W-:Y:S01]  /*04e0*/  NOP ;  /* 0x0000000000007918 */ /* 0x000fe20000000000 */
[----:B------:R-:W-:Y:S01]  /*04f0*/  NOP ;  /* 0x0000000000007918 */ /* 0x000fe20000000000 */
[----:B------:R-:W-:-:S02]  /*0500*/  ISETP.GE.U32.AND P1, PT, R12, 0x2, PT ;  /* 0x000000020c00780c */ /* 0x000fc40003f26070 */
[----:B------:R-:W-:-:S05]  /*0510*/  LOP3.LUT R5, R5, 0xfffffffc, RZ, 0xc0, !PT ;  /* 0xfffffffc05057812 */ /* 0x000fca00078ec0ff */
[----:B------:R-:W-:Y:S01]  /*0520*/  IMAD.IADD R6, R6, 0x1, -R5 ;  /* 0x0000000106067824 */ /* 0x000fe200078e0a05 */
[----:B0-----:R-:W-:Y:S02]  /*0530*/  ISETP.NE.OR P0, PT, R0, RZ, !P0 ;  /* 0x000000ff0000720c */ /* 0x001fe40004705670 */
[----:B-1----:R-:W-:-:S11]  /*0540*/  ISETP.NE.AND P3, PT, R4, 0x1, PT ;  /* 0x000000010400780c */ /* 0x002fd60003f65270 */
[----:B------:R-:W-:Y:S01]  /*0550*/  VOTEU.ALL UP0, P0 ;  /* 0x00000000003f7886 */ /* 0x000fe20000000000 */
[----:B------:R-:W-:Y:S01]  /*0560*/  VOTEU.ALL UP1, P0 ;  /* 0x00000000003f7886 */ /* 0x000fe20000020000 */
[----:B------:R-:W3:Y:S01]  /*0570*/  @P3 LDC R11, c[0x0][0x10] ;  /* 0x00000400ff0b3b82 */ /* 0x000ee20000000800 */
[----:B--2---:R-:W-:Y:S02]  /*0580*/  @P3 IMAD.MOV.U32 R4, RZ, RZ, R7 ;  /* 0x000000ffff043224 */ /* 0x004fe400078e0007 */
[----:B------:R-:W-:Y:S01]  /*0590*/  @!UP0 UMOV UR6, 0x400 ;  /* 0x0000040000068882 */ /* 0x000fe20000000000 */
[----:B------:R-:W-:-:S04]  /*05a0*/  @!UP0 UIADD3 UR4, -UR4, 0x100000, URZ ;  /* 0x0010000004048890 */ /* 0x000fc8000fffe13f */
[----:B------:R-:W-:Y:S02]  /*05b0*/  @!UP0 USHF.L.U32 UR5, UR4, 0xb, URZ ;  /* 0x0000000b04058899 */ /* 0x000fe4000800063f */
[----:B------:R-:W-:Y:S01]  /*05c0*/  @!UP0 USHF.L.U32 UR4, UR4, 0x1, URZ ;  /* 0x0000000104048899 */ /* 0x000fe2000800063f */
[----:B------:R-:W-:Y:S02]  /*05d0*/  @P3 IMAD.MOV.U32 R5, RZ, RZ, RZ ;  /* 0x000000ffff053224 */ /* 0x000fe400078e00ff */
[----:B------:R-:W-:Y:S01]  /*05e0*/  @P3 IMAD.MOV.U32 R13, RZ, RZ, RZ ;  /* 0x000000ffff0d3224 */ /* 0x000fe200078e00ff */
[----:B------:R-:W0:Y:S08]  /*05f0*/  @!UP0 S2UR UR7, SR_CgaCtaId ;  /* 0x00000000000789c3 */ /* 0x000e300000008800 */
[----:B------:R-:W1:Y:S01]  /*0600*/  @!P3 LDC R10, c[0x0][0xc] ;  /* 0x00000300ff0abb82 */ /* 0x000e620000000800 */
[----:B---3--:R-:W-:-:S04]  /*0610*/  @P3 IMAD.WIDE.U32 R4, R8, R11, R4 ;  /* 0x0000000b08043225 */ /* 0x008fc800078e0004 */
[----:B------:R-:W-:Y:S02]  /*0620*/  @P3 IMAD.MOV.U32 R0, RZ, RZ, R4 ;  /* 0x000000ffff003224 */ /* 0x000fe400078e0004 */
[----:B------:R-:W-:Y:S01]  /*0630*/  @P3 IMAD.IADD R5, R5, 0x1, R13 ;  /* 0x0000000105053824 */ /* 0x000fe200078e020d */
[----:B0-----:R-:W-:Y:S01]  /*0640*/  @!UP0 ULEA UR6, UR7, UR6, 0x18 ;  /* 0x0000000607068291 */ /* 0x001fe2000f8ec03f */
[----:B------:R-:W-:Y:S01]  /*0650*/  VOTEU.ALL UP0, P0 ;  /* 0x00000000003f7886 */ /* 0x000fe20000000000 */
[----:B------:R-:W-:-:S04]  /*0660*/  ISETP.NE.AND P0, PT, R6, 0x3, PT ;  /* 0x000000030600780c */ /* 0x000fc80003f05270 */
[----:B------:R-:W-:-:S04]  /*0670*/  ISETP.EQ.OR P0, PT, R6, RZ, !P0 ;  /* 0x000000ff0600720c */ /* 0x000fc80004702670 */
[----:B------:R-:W-:Y:S01]  /*0680*/  ISETP.EQ.AND P0, PT, R9, RZ, P0 ;  /* 0x000000ff0900720c */ /* 0x000fe20000702270 */
[----:B------:R-:W-:Y:S01]  /*0690*/  IMAD.MOV.U32 R9, RZ, RZ, RZ ;  /* 0x000000ffff097224 */ /* 0x000fe200078e00ff */
[----:B------:R-:W0:Y:S02]  /*06a0*/  FENCE.VIEW.ASYNC.S ;  /* 0x00000000000073c6 */ /* 0x000e240000000000 */
[----:B0-----:R0:W4:Y:S01]  /*06b0*/  @!UP0 SYNCS.EXCH.64 URZ, [UR6+0xe0], UR4 ;  /* 0x0000e004063f85b2 */ /* 0x0011220008000100 */
[----:B------:R-:W-:Y:S01]  /*06c0*/  SEL R4, RZ, 0x1, !P0 ;  /* 0x00000001ff047807 */ /* 0x000fe20004000000 */
[----:B-1----:R-:W-:-:S03]  /*06d0*/  @!P3 IMAD.WIDE.U32 R10, R10, R7, R8 ;  /* 0x000000070a0ab225 */ /* 0x002fc600078e0008 */
[----:B------:R-:W-:Y:S01]  /*06e0*/  SEL R4, R4, 0x2, P1 ;  /* 0x0000000204047807 */ /* 0x000fe20000800000 */
[----:B------:R-:W-:Y:S02]  /*06f0*/  @!P3 IMAD.MOV.U32 R0, RZ, RZ, R10 ;  /* 0x000000ffff00b224 */ /* 0x000fe400078e000a */
[----:B------:R-:W-:Y:S01]  /*0700*/  @!P3 IMAD.MOV.U32 R5, RZ, RZ, R11 ;  /* 0x000000ffff05b224 */ /* 0x000fe200078e000b */
[----:B------:R0:W4:Y:S01]  /*0710*/  @!UP1 SYNCS.EXCH.64 URZ, [UR6+0xe8], UR4 ;  /* 0x0000e804063f95b2 */ /* 0x0001220008000100 */
[----:B------:R-:W-:Y:S01]  /*0720*/  NOP ;  /* 0x0000000000007918 */ /* 0x000fe20000000000 */
[----:B----4-:R-:W-:Y:S06]  /*0730*/  BAR.SYNC.DEFER_BLOCKING 0x0 ;  /* 0x0000000000007b1d */ /* 0x010fec0000010000 */
[----:B------:R-:W-:Y:S05]  /*0740*/  @!P2 BRA `(.L_x_4) ;  /* 0x0000003c00e0a947 */ /* 0x000fea0003800000 */
[----:B------:R-:W-:-:S13]  /*0750*/  ISETP.GT.U32.AND P0, PT, R12, 0x1, PT ;  /* 0x000000010c00780c */ /* 0x000fda0003f04070 */
[----:B0-----:R-:W-:Y:S05]  /*0760*/  @P0 EXIT ;  /* 0x000000000000094d */ /* 0x001fea0003800000 */
[----:B------:R-:W-:Y:S01]  /*0770*/  ULDC.64 UR4, c[0x0][0x750] ;  /* 0x0001d40000047ab9 */ /* 0x000fe20000000a00 */
[----:B------:R-:W-:Y:S01]  /*0780*/  PRMT R10, RZ, 0x7610, R10 ;  /* 0x00007610ff0a7816 */ /* 0x000fe2000000000a */
[----:B------:R-:W-:Y:S01]  /*0790*/  IMAD.MOV.U32 R11, RZ, RZ, -0x1 ;  /* 0xffffffffff0b7424 */ /* 0x000fe200078e00ff */
[----:B------:R-:W-:Y:S01]  /*07a0*/  ISETP.GE.U32.AND P0, PT, R0, UR4, PT ;  /* 0x0000000400007c0c */ /* 0x000fe2000bf06070 */
[----:B------:R-:W-:Y:S02]  /*07b0*/  IMAD.MOV.U32 R16, RZ, RZ, -0x1 ;  /* 0xffffffffff107424 */ /* 0x000fe400078e00ff */
[----:B------:R-:W-:Y:S01]  /*07c0*/  IMAD.MOV.U32 R59, RZ, RZ, -0x1 ;  /* 0xffffffffff3b7424 */ /* 0x000fe200078e00ff */
[----:B------:R-:W-:-:S13]  /*07d0*/  ISETP.GE.U32.AND.EX P0, PT, R5, UR5, PT, P0 ;  /* 0x0000000505007c0c */ /* 0x000fda000bf06100 */
[----:B------:R-:W-:Y:S05]  /*07e0*/  @P0 BRA `(.L_x_5) ;  /* 0x00000004005c0947 */ /* 0x000fea0003800000 */
[----:B------:R-:W0:Y:S01]  /*07f0*/  LDC.64 R18, c[0x0][0x728] ;  /* 0x0001ca00ff127b82 */ /* 0x000e220000000a00 */
[----:B------:R-:W-:Y:S02]  /*0800*/  IMAD.MOV.U32 R10, RZ, RZ, R0 ;  /* 0x000000ffff0a7224 */ /* 0x000fe400078e0000 */
[----:B------:R-:W-:-:S05]  /*0810*/  IMAD.MOV.U32 R11, RZ, RZ, R5 ;  /* 0x000000ffff0b7224 */ /* 0x000fca00078e0005 */
[----:B------:R-:W1:Y:S08]  /*0820*/  LDC R6, c[0x0][0x730] ;  /* 0x0001cc00ff067b82 */ /* 0x000e700000000800 */
[----:B------:R-:W2:Y:S01]  /*0830*/  LDC.64 R20, c[0x0][0x720] ;  /* 0x0001c800ff147b82 */ /* 0x000ea20000000a00 */
[----:B0-----:R-:W-:-:S04]  /*0840*/  ISETP.NE.U32.AND P0, PT, R18, RZ, PT ;  /* 0x000000ff1200720c */ /* 0x001fc80003f05070 */
[----:B------:R-:W-:-:S13]  /*0850*/  ISETP.NE.AND.EX P0, PT, R19, RZ, PT, P0 ;  /* 0x000000ff1300720c */ /* 0x000fda0003f05300 */
[----:B-12---:R-:W-:Y:S05]  /*0860*/  @!P0 BRA `(.L_x_6) ;  /* 0x0000000000288947 */ /* 0x006fea0003800000 */
[----:B------:R-:W0:Y:S02]  /*0870*/  LDC R15, c[0x0][0x734] ;  /* 0x0001cd00ff0f7b82 */ /* 0x000e240000000800 */
[----:B0-----:R-:W-:-:S05]  /*0880*/  IADD3 R15, P0, R0, R15, RZ ;  /* 0x0000000f000f7210 */ /* 0x001fca0007f1e0ff */
[----:B------:R-:W-:-:S04]  /*0890*/  IMAD.X R17, RZ, RZ, R5, P0 ;  /* 0x000000ffff117224 */ /* 0x000fc800000e0605 */
[----:B------:R-:W-:-:S04]  /*08a0*/  IMAD.WIDE.U32 R10, R17, R18, RZ ;  /* 0x00000012110a7225 */ /* 0x000fc800078e00ff */
[----:B------:R-:W-:-:S04]  /*08b0*/  IMAD.WIDE.U32 R12, P0, R15, R19, R10 ;  /* 0x000000130f0c7225 */ /* 0x000fc8000780000a */
[----:B------:R-:W-:-:S04]  /*08c0*/  IMAD.WIDE.U32 R10, R15, R18, RZ ;  /* 0x000000120f0a7225 */ /* 0x000fc800078e00ff */
[----:B------:R-:W-:Y:S01]  /*08d0*/  IMAD.X R15, RZ, RZ, RZ, P0 ;  /* 0x000000ffff0f7224 */ /* 0x000fe200000e06ff */
[----:B------:R-:W-:Y:S01]  /*08e0*/  IADD3 RZ, P0, R11, R12, RZ ;  /* 0x0000000c0bff7210 */ /* 0x000fe20007f1e0ff */
[----:B------:R-:W-:-:S04]  /*08f0*/  IMAD.MOV.U32 R14, RZ, RZ, R13 ;  /* 0x000000ffff0e7224 */ /* 0x000fc800078e000d */
[----:B------:R-:W-:-:S08]  /*0900*/  IMAD.WIDE.U32.X R10, R17, R19, R14, P0 ;  /* 0x00000013110a7225 */ /* 0x000fd000000e040e */
.L_x_6:
[-CC-:B------:R-:W-:Y:S01]  /*0910*/  SHF.R.U64 R59, R10, R6.reuse, R11.reuse ;  /* 0x000000060a3b7219 */ /* 0x180fe2000000120b */
[----:B------:R-:W0:Y:S01]  /*0920*/  LDC R14, c[0x0][0x718] ;  /* 0x0001c600ff0e7b82 */ /* 0x000e220000000800 */
[----:B------:R-:W-:Y:S01]  /*0930*/  SHF.R.U32.HI R9, RZ, R6, R11 ;  /* 0x00000006ff097219 */ /* 0x000fe2000001160b */
[----:B------:R-:W-:Y:S01]  /*0940*/  ULDC UR4, c[0x0][0x150] ;  /* 0x0000540000047ab9 */ /* 0x000fe20000000800 */
[----:B------:R-:W-:Y:S01]  /*0950*/  IADD3 R13, P0, RZ, -R59, RZ ;  /* 0x8000003bff0d7210 */ /* 0x000fe20007f1e0ff */
[----:B------:R-:W-:Y:S01]  /*0960*/  IMAD.MOV.U32 R10, RZ, RZ, R0 ;  /* 0x000000ffff0a7224 */ /* 0x000fe200078e0000 */
[----:B------:R-:W-:Y:S01]  /*0970*/  I2FP.F32.U32 R6, R8 ;  /* 0x0000000800067245 */ /* 0x000fe20000201000 */
[----:B------:R-:W-:Y:S02]  /*0980*/  IMAD.MOV.U32 R11, RZ, RZ, R5 ;  /* 0x000000ffff0b7224 */ /* 0x000fe400078e0005 */
[----:B------:R-:W1:Y:S01]  /*0990*/  LDC.64 R26, c[0x0][0x740] ;  /* 0x0001d000ff1a7b82 */ /* 0x000e620000000a00 */
[----:B------:R-:W-:-:S02]  /*09a0*/  IMAD.X R15, RZ, RZ, ~R9, P0 ;  /* 0x000000ffff0f7224 */ /* 0x000fc400000e0e09 */
[----:B------:R-:W-:Y:S01]  /*09b0*/  FMUL R6, R6, UR4 ;  /* 0x0000000406067c20 */ /* 0x000fe20008400000 */
[----:B------:R-:W-:Y:S01]  /*09c0*/  IMAD.WIDE.U32 R10, R13, R20, R10 ;  /* 0x000000140d0a7225 */ /* 0x000fe200078e000a */
[----:B------:R-:W-:-:S03]  /*09d0*/  ULDC UR4, c[0x0][0x154] ;  /* 0x0000550000047ab9 */ /* 0x000fc60000000800 */
[----:B------:R-:W-:Y:S01]  /*09e0*/  IMAD R12, R15, R20, RZ ;  /* 0x000000140f0c7224 */ /* 0x000fe200078e02ff */
[----:B------:R-:W2:Y:S01]  /*09f0*/  LDC R9, c[0x0][0x144] ;  /* 0x00005100ff097b82 */ /* 0x000ea20000000800 */
[----:B------:R-:W3:Y:S02]  /*0a00*/  F2I.U32.TRUNC.NTZ R6, R6 ;  /* 0x0000000600067305 */ /* 0x000ee4000020f000 */
[----:B------:R-:W-:-:S04]  /*0a10*/  IMAD R13, R13, R21, R12 ;  /* 0x000000150d0d7224 */ /* 0x000fc800078e020c */
[----:B------:R-:W-:Y:S01]  /*0a20*/  IMAD.IADD R11, R11, 0x1, R13 ;  /* 0x000000010b0b7824 */ /* 0x000fe200078e020d */
[----:B------:R-:W4:Y:S01]  /*0a30*/  LDC R16, c[0x0][0x708] ;  /* 0x0001c200ff107b82 */ /* 0x000f220000000800 */
[----:B------:R-:W-:-:S03]  /*0a40*/  IMAD.MOV.U32 R13, RZ, RZ, -0x1 ;  /* 0xffffffffff0d7424 */ /* 0x000fc600078e00ff */
[-CC-:B0-----:R-:W-:Y:S02]  /*0a50*/  SHF.R.U64 R20, R10, R14.reuse, R11.reuse ;  /* 0x0000000e0a147219 */ /* 0x181fe4000000120b */
[----:B------:R-:W-:Y:S02]  /*0a60*/  I2FP.F32.U32 R10, R7 ;  /* 0x00000007000a7245 */ /* 0x000fe40000201000 */
[----:B------:R-:W0:Y:S01]  /*0a70*/  LDC R24, c[0x0][0x758] ;  /* 0x0001d600ff187b82 */ /* 0x000e220000000800 */
[----:B-1----:R-:W-:Y:S01]  /*0a80*/  ISETP.NE.U32.AND P0, PT, R26, RZ, PT ;  /* 0x000000ff1a00720c */ /* 0x002fe20003f05070 */
[----:B---3--:R-:W-:Y:S01]  /*0a90*/  IMAD.MOV R12, RZ, RZ, -R6 ;  /* 0x000000ffff0c7224 */ /* 0x008fe200078e0a06 */
[----:B------:R-:W-:Y:S01]  /*0aa0*/  SHF.R.U32.HI R11, RZ, R14, R11 ;  /* 0x0000000eff0b7219 */ /* 0x000fe2000001160b */
[----:B------:R-:W-:Y:S01]  /*0ab0*/  FMUL R10, R10, UR4 ;  /* 0x000000040a0a7c20 */ /* 0x000fe20008400000 */
[----:B------:R-:W-:-:S03]  /*0ac0*/  ISETP.NE.AND.EX P0, PT, R27, RZ, PT, P0 ;  /* 0x000000ff1b00720c */ /* 0x000fc60003f05300 */
[----:B------:R-:W1:Y:S01]  /*0ad0*/  LDC R18, c[0x0][0x148] ;  /* 0x00005200ff127b82 */ /* 0x000e620000000800 */
[----:B--2---:R-:W-:-:S07]  /*0ae0*/  IMAD R6, R9, R12, R8 ;  /* 0x0000000c09067224 */ /* 0x004fce00078e0208 */
[----:B------:R-:W2:Y:S01]  /*0af0*/  LDC R22, c[0x0][0x700] ;  /* 0x0001c000ff167b82 */ /* 0x000ea20000000800 */
[-CC-:B----4-:R-:W-:Y:S02]  /*0b00*/  SHF.R.U64 R28, R20, R16.reuse, R11.reuse ;  /* 0x00000010141c7219 */ /* 0x190fe4000000120b */
[----:B------:R-:W-:Y:S01]  /*0b10*/  SHF.R.U32.HI R9, RZ, R16, R11 ;  /* 0x00000010ff097219 */ /* 0x000fe2000001160b */
[----:B------:R-:W-:Y:S01]  /*0b20*/  IMAD.MOV.U32 R11, RZ, RZ, 0x1 ;  /* 0x00000001ff0b7424 */ /* 0x000fe200078e00ff */
[----:B------:R3:W4:Y:S03]  /*0b30*/  F2I.U32.TRUNC.NTZ R16, R10 ;  /* 0x0000000a00107305 */ /* 0x000726000020f000 */
[----:B------:R-:W1:Y:S01]  /*0b40*/  LDC R19, c[0x0][0x748] ;  /* 0x0001d200ff137b82 */ /* 0x000e620000000800 */
[-C--:B0-----:R-:W-:Y:S02]  /*0b50*/  SHF.L.U32 R8, R13, R24.reuse, RZ ;  /* 0x000000180d087219 */ /* 0x081fe400000006ff */
[----:B------:R-:W-:-:S02]  /*0b60*/  SHF.R.U64 R30, R28, R24, R9 ;  /* 0x000000181c1e7219 */ /* 0x000fc40000001209 */
[----:B------:R-:W-:Y:S02]  /*0b70*/  LOP3.LUT R15, RZ, R8, RZ, 0x33, !PT ;  /* 0x00000008ff0f7212 */ /* 0x000fe400078e33ff */
[-C--:B------:R-:W-:Y:S01]  /*0b80*/  SHF.R.U32.HI R9, RZ, R24.reuse, R9 ;  /* 0x00000018ff097219 */ /* 0x080fe20000011609 */
[----:B------:R-:W0:Y:S01]  /*0b90*/  LDC R21, c[0x0][0x738] ;  /* 0x0001ce00ff157b82 */ /* 0x000e220000000800 */
[----:B------:R-:W-:Y:S01]  /*0ba0*/  SHF.L.U32 R14, R11, R24, RZ ;  /* 0x000000180b0e7219 */ /* 0x000fe200000006ff */
[----:B------:R-:W-:-:S06]  /*0bb0*/  IMAD.MOV.U32 R8, RZ, RZ, R30 ;  /* 0x000000ffff087224 */ /* 0x000fcc00078e001e */
[----:B------:R-:W0:Y:S01]  /*0bc0*/  LDC R23, c[0x0][0x710] ;  /* 0x0001c400ff177b82 */ /* 0x000e220000000800 */
[----:B---34-:R-:W-:Y:S05]  /*0bd0*/  @!P0 BRA `(.L_x_7) ;  /* 0x0000000000288947 */ /* 0x018fea0003800000 */
[----:B------:R-:W3:Y:S02]  /*0be0*/  LDC R13, c[0x0][0x74c] ;  /* 0x0001d300ff0d7b82 */ /* 0x000ee40000000800 */
[----:B---3--:R-:W-:-:S05]  /*0bf0*/  IADD3 R13, P0, R30, R13, RZ ;  /* 0x0000000d1e0d7210 */ /* 0x008fca0007f1e0ff */
        /* <DEDUP_REMOVED lines=8> */
.L_x_7:
[----:B-1----:R-:W-:Y:S01]  /*0c80*/  SHF.R.U64 R8, R8, R19, R9 ;  /* 0x0000001308087219 */ /* 0x002fe20000001209 */
[----:B--2---:R-:W-:Y:S01]  /*0c90*/  VIADD R9, R22, 0xffffffff ;  /* 0xffffffff16097836 */ /* 0x004fe20000000000 */
[----:B------:R-:W-:Y:S01]  /*0ca0*/  LOP3.LUT R15, R28, R15, RZ, 0xc0, !PT ;  /* 0x0000000f1c0f7212 */ /* 0x000fe200078ec0ff */
[----:B------:R-:W-:Y:S02]  /*0cb0*/  IMAD.MOV R16, RZ, RZ, -R16 ;  /* 0x000000ffff107224 */ /* 0x000fe400078e0a10 */
[----:B------:R-:W-:Y:S01]  /*0cc0*/  IMAD.MOV R10, RZ, RZ, -R8 ;  /* 0x000000ffff0a7224 */ /* 0x000fe200078e0a08 */
[----:B------:R-:W-:Y:S01]  /*0cd0*/  LOP3.LUT R9, R20, R9, RZ, 0xc0, !PT ;  /* 0x0000000914097212 */ /* 0x000fe200078ec0ff */
[----:B------:R-:W-:Y:S02]  /*0ce0*/  @P3 IMAD R6, R18, R16, R7 ;  /* 0x0000001012063224 */ /* 0x000fe400078e0207 */
[----:B------:R-:W-:Y:S02]  /*0cf0*/  IMAD R15, R14, R8, R15 ;  /* 0x000000080e0f7224 */ /* 0x000fe400078e020f */
[----:B0-----:R-:W-:-:S02]  /*0d00*/  IMAD R7, R10, R21, R30 ;  /* 0x000000150a077224 */ /* 0x001fc400078e021e */
[----:B------:R-:W-:Y:S02]  /*0d10*/  IMAD R6, R15, R23, R6 ;  /* 0x000000170f067224 */ /* 0x000fe400078e0206 */
[----:B------:R-:W-:Y:S02]  /*0d20*/  IMAD R7, R7, R22, R9 ;  /* 0x0000001607077224 */ /* 0x000fe400078e0209 */
[----:B------:R-:W-:-:S03]  /*0d30*/  IMAD.MOV.U32 R10, RZ, RZ, 0x1 ;  /* 0x00000001ff0a7424 */ /* 0x000fc600078e00ff */
[----:B------:R-:W-:Y:S02]  /*0d40*/  SEL R16, R7, R6, !P3 ;  /* 0x0000000607107207 */ /* 0x000fe40005800000 */
[----:B------:R-:W-:-:S07]  /*0d50*/  SEL R11, R6, R7, !P3 ;  /* 0x00000007060b7207 */ /* 0x000fce0005800000 */
.L_x_5:
[----:B------:R-:W-:-:S08]  /*0d60*/  NOP ;  /* 0x0000000000007918 */ /* 0x000fd00000000000 */
[----:B------:R-:W0:Y:S02]  /*0d70*/  USETMAXREG.TRY_ALLOC.CTAPOOL UP0, 0xe8 ;  /* 0x000000e8000079c8 */ /* 0x000e240008000600 */
[----:B0-----:R-:W-:-:S13]  /*0d80*/  PLOP3.LUT P0, PT, PT, PT, UP0, 0x80, 0x0 ;  /* 0x000000000000781c */ /* 0x001fda0003f0f008 */
[----:B------:R-:W-:Y:S05]  /*0d90*/  @!P0 BRA `(.L_x_5) ;  /* 0xfffffffc00f08947 */ /* 0x000fea000383ffff */
[----:B------:R-:W-:Y:S01]  /*0da0*/  ULDC.64 UR4, c[0x0][0x698] ;  /* 0x0001a60000047ab9 */ /* 0x000fe20000000a00 */
[----:B------:R-:W-:Y:S01]  /*0db0*/  ULDC.64 UR14, c[0x0][0x208] ;  /* 0x00008200000e7ab9 */ /* 0x000fe20000000a00 */
[----:B------:R-:W-:-:S04]  /*0dc0*/  ISETP.NE.U32.AND P0, PT, RZ, UR4, PT ;  /* 0x00000004ff007c0c */ /* 0x000fc8000bf05070 */
[----:B------:R-:W-:-:S13]  /*0dd0*/  ISETP.NE.AND.EX P0, PT, RZ, UR5, PT, P0 ;  /* 0x00000005ff007c0c */ /* 0x000fda000bf05300 */
[----:B------:R-:W-:Y:S05]  /*0de0*/  @!P0 BRA `(.L_x_8) ;  /* 0x00000000001c8947 */ /* 0x000fea0003800000 */
[----:B------:R-:W0:Y:S02]  /*0df0*/  LDC.64 R6, c[0x0][0x698] ;  /* 0x0001a600ff067b82 */ /* 0x000e240000000a00 */
[----:B0-----:R-:W2:Y:S02]  /*0e00*/  LDG.E.64 R6, desc[UR14][R6.64] ;  /* 0x0000000e06067981 */ /* 0x001ea4000c1e1b00 */
[----:B--2---:R-:W-:-:S04]  /*0e10*/  ISETP.NE.U32.AND P0, PT, R6, RZ, PT ;  /* 0x000000ff0600720c */ /* 0x004fc80003f05070 */
[----:B------:R-:W-:-:S13]  /*0e20*/  ISETP.NE.AND.EX P0, PT, R7, RZ, PT, P0 ;  /* 0x000000ff0700720c */ /* 0x000fda0003f05300 */
[----:B------:R-:W-:Y:S05]  /*0e30*/  @!P0 BRA `(.L_x_8) ;  /* 0x0000000000088947 */ /* 0x000fea0003800000 */
[----:B------:R0:W5:Y:S01]  /*0e40*/  LD.E R6, desc[UR14][R6.64] ;  /* 0x0000000e06067980 */ /* 0x000162000c101900 */
[----:B------:R-:W-:Y:S05]  /*0e50*/  BRA `(.L_x_9) ;  /* 0x0000000000207947 */ /* 0x000fea0003800000 */
.L_x_8:
[----:B------:R-:W-:Y:S02]  /*0e60*/  ULDC.64 UR4, c[0x0][0x688] ;  /* 0x0001a20000047ab9 */ /* 0x000fe40000000a00 */
[----:B------:R-:W-:-:S04]  /*0e70*/  ISETP.NE.U32.AND P0, PT, RZ, UR4, PT ;  /* 0x00000004ff007c0c */ /* 0x000fc8000bf05070 */
[----:B------:R-:W-:-:S13]  /*0e80*/  ISETP.NE.AND.EX P0, PT, RZ, UR5, PT, P0 ;  /* 0x00000005ff007c0c */ /* 0x000fda000bf05300 */
[----:B------:R-:W-:Y:S05]  /*0e90*/  @!P0 BRA `(.L_x_10) ;  /* 0x00000000000c8947 */ /* 0x000fea0003800000 */
[----:B------:R-:W0:Y:S02]  /*0ea0*/  LDC.64 R6, c[0x0][0x688] ;  /* 0x0001a200ff067b82 */ /* 0x000e240000000a00 */
[----:B0-----:R1:W5:Y:S01]  /*0eb0*/  LDG.E R6, desc[UR14][R6.64] ;  /* 0x0000000e06067981 */ /* 0x001362000c1e1900 */
[----:B------:R-:W-:Y:S05]  /*0ec0*/  BRA `(.L_x_9) ;  /* 0x0000000000047947 */ /* 0x000fea0003800000 */
.L_x_10:
[----:B------:R-:W2:Y:S02]  /*0ed0*/  LDC R6, c[0x0][0x680] ;  /* 0x0001a000ff067b82 */ /* 0x000ea40000000800 */
.L_x_9:
[----:B------:R-:W-:Y:S02]  /*0ee0*/  ULDC.64 UR4, c[0x0][0x6a0] ;  /* 0x0001a80000047ab9 */ /* 0x000fe40000000a00 */
[----:B------:R-:W-:-:S04]  /*0ef0*/  ISETP.NE.U32.AND P0, PT, RZ, UR4, PT ;  /* 0x00000004ff007c0c */ /* 0x000fc8000bf05070 */
[----:B------:R-:W-:-:S13]  /*0f00*/  ISETP.NE.AND.EX P0, PT, RZ, UR5, PT, P0 ;  /* 0x00000005ff007c0c */ /* 0x000fda000bf05300 */
[----:B------:R-:W-:Y:S05]  /*0f10*/  @!P0 BRA `(.L_x_11) ;  /* 0x00000000001c8947 */ /* 0x000fea0003800000 */
[----:B------:R-:W3:Y:S02]  /*0f20*/  LDC.64 R8, c[0x0][0x6a0] ;  /* 0x0001a800ff087b82 */ /* 0x000ee40000000a00 */
[----:B---3--:R-:W3:Y:S02]  /*0f30*/  LDG.E.64 R8, desc[UR14][R8.64] ;  /* 0x0000000e08087981 */ /* 0x008ee4000c1e1b00 */
[----:B---3--:R-:W-:-:S04]  /*0f40*/  ISETP.NE.U32.AND P0, PT, R8, RZ, PT ;  /* 0x000000ff0800720c */ /* 0x008fc80003f05070 */
[----:B------:R-:W-:-:S13]  /*0f50*/  ISETP.NE.AND.EX P0, PT, R9, RZ, PT, P0 ;  /* 0x000000ff0900720c */ /* 0x000fda0003f05300 */
[----:B------:R-:W-:Y:S05]  /*0f60*/  @!P0 BRA `(.L_x_11) ;  /* 0x0000000000088947 */ /* 0x000fea0003800000 */
[----:B01----:R0:W5:Y:S01]  /*0f70*/  LD.E R7, desc[UR14][R8.64] ;  /* 0x0000000e08077980 */ /* 0x003162000c101900 */
[----:B------:R-:W-:Y:S05]  /*0f80*/  BRA `(.L_x_12) ;  /* 0x0000000000207947 */ /* 0x000fea0003800000 */
.L_x_11:
[----:B------:R-:W-:Y:S02]  /*0f90*/  ULDC.64 UR4, c[0x0][0x690] ;  /* 0x0001a40000047ab9 */ /* 0x000fe40000000a00 */
[----:B------:R-:W-:-:S04]  /*0fa0*/  ISETP.NE.U32.AND P0, PT, RZ, UR4, PT ;  /* 0x00000004ff007c0c */ /* 0x000fc8000bf05070 */
[----:B------:R-:W-:-:S13]  /*0fb0*/  ISETP.NE.AND.EX P0, PT, RZ, UR5, PT, P0 ;  /* 0x00000005ff007c0c */ /* 0x000fda000bf05300 */
[----:B------:R-:W-:Y:S05]  /*0fc0*/  @!P0 BRA `(.L_x_13) ;  /* 0x00000000000c8947 */ /* 0x000fea0003800000 */
[----:B------:R-:W0:Y:S02]  /*0fd0*/  LDC.64 R8, c[0x0][0x690] ;  /* 0x0001a400ff087b82 */ /* 0x000e240000000a00 */
[----:B01----:R1:W5:Y:S01]  /*0fe0*/  LDG.E R7, desc[UR14][R8.64] ;  /* 0x0000000e08077981 */ /* 0x003362000c1e1900 */
[----:B------:R-:W-:Y:S05]  /*0ff0*/  BRA `(.L_x_12) ;  /* 0x0000000000047947 */ /* 0x000fea0003800000 */
.L_x_13:
[----:B01----:R-:W3:Y:S02]  /*1000*/  LDC R7, c[0x0][0x684] ;  /* 0x0001a100ff077b82 */ /* 0x003ee40000000800 */
.L_x_12:
[----:B------:R-:W-:-:S13]  /*1010*/  LOP3.LUT P0, RZ, R10, 0xff, RZ, 0xc0, !PT ;  /* 0x000000ff0aff7812 */ /* 0x000fda000780c0ff */
[----:B------:R-:W-:Y:S05]  /*1020*/  @!P0 EXIT ;  /* 0x000000000000894d */ /* 0x000fea0003800000 */
[----:B------:R-:W-:Y:S01]  /*1030*/  ULDC UR4, c[0x0][0x28c] ;  /* 0x0000a30000047ab9 */ /* 0x000fe20000000800 */
[----:B------:R-:W-:Y:S01]  /*1040*/  LOP3.LUT R58, R4, 0x1, RZ, 0xfc, !PT ;  /* 0x00000001043a7812 */ /* 0x000fe200078efcff */
[----:B------:R-:W-:-:S04]  /*1050*/  UIADD3 UR4, UR4, 0x3f, URZ ;  /* 0x0000003f04047890 */ /* 0x000fc8000fffe03f */
[----:B------:R-:W-:-:S04]  /*1060*/  USHF.R.S32.HI UR5, URZ, 0x1f, UR4 ;  /* 0x0000001f3f057899 */ /* 0x000fc80008011404 */
[----:B------:R-:W-:-:S03]  /*1070*/  ULEA.HI UR5, UR5, UR4, URZ, 0x6 ;  /* 0x0000000405057291 */ /* 0x000fc6000f8f303f */
[----:B------:R-:W-:Y:S01]  /*1080*/  UMOV UR4, URZ ;  /* 0x0000003f00047c82 */ /* 0x000fe20008000000 */
[----:B------:R-:W-:-:S03]  /*1090*/  USHF.R.S32.HI UR6, URZ, 0x6, UR5 ;  /* 0x000000063f067899 */ /* 0x000fc60008011405 */
[----:B------:R-:W-:-:S09]  /*10a0*/  UMOV UR5, URZ ;  /* 0x0000003f00057c82 */ /* 0x000fd20008000000 */
.L_x_86:
[----:B01----:R-:W-:Y:S02]  /*10b0*/  LOP3.LUT R8, R2, 0x80, RZ, 0xc0, !PT ;  /* 0x0000008002087812 */ /* 0x003fe400078ec0ff */
[----:B----4-:R-:W-:Y:S02]  /*10c0*/  CS2R R54, SRZ ;  /* 0x0000000000367805 */ /* 0x010fe4000001ff00 */
[----:B------:R-:W-:Y:S02]  /*10d0*/  CS2R R24, SRZ ;  /* 0x0000000000187805 */ /* 0x000fe4000001ff00 */
[----:B------:R-:W-:Y:S02]  /*10e0*/  CS2R R26, SRZ ;  /* 0x00000000001a7805 */ /* 0x000fe4000001ff00 */
[----:B------:R-:W-:Y:S02]  /*10f0*/  SHF.R.U32.HI R9, RZ, 0x7, R8 ;  /* 0x00000007ff097819 */ /* 0x000fe40000011608 */
[----:B------:R-:W-:-:S02]  /*1100*/  CS2R R28, SRZ ;  /* 0x00000000001c7805 */ /* 0x000fc4000001ff00 */
[----:B------:R-:W-:Y:S02]  /*1110*/  VIMNMX R8, RZ, UR6, PT ;  /* 0x00000006ff087c48 */ /* 0x000fe4000bfe0100 */
[----:B------:R-:W-:Y:S02]  /*1120*/  CS2R R30, SRZ ;  /* 0x00000000001e7805 */ /* 0x000fe4000001ff00 */
[----:B------:R-:W-:Y:S02]  /*1130*/  CS2R R32, SRZ ;  /* 0x0000000000207805 */ /* 0x000fe4000001ff00 */
[----:B------:R-:W-:Y:S01]  /*1140*/  CS2R R34, SRZ ;  /* 0x0000000000227805 */ /* 0x000fe2000001ff00 */
[----:B------:R-:W0:Y:S01]  /*1150*/  SHFL.IDX PT, R9, R9, RZ, 0x1f ;  /* 0x00001fff09097589 */ /* 0x000e2200000e0000 */
[----:B------:R-:W-:Y:S02]  /*1160*/  IADD3 R8, -R8, UR6, RZ ;  /* 0x0000000608087c10 */ /* 0x000fe4000fffe1ff */
[----:B------:R-:W-:-:S02]  /*1170*/  CS2R R36, SRZ ;  /* 0x0000000000247805 */ /* 0x000fc4000001ff00 */
[----:B------:R-:W-:Y:S02]  /*1180*/  CS2R R38, SRZ ;  /* 0x0000000000267805 */ /* 0x000fe4000001ff00 */
[----:B------:R-:W-:Y:S02]  /*1190*/  CS2R R40, SRZ ;  /* 0x0000000000287805 */ /* 0x000fe4000001ff00 */
[----:B------:R-:W-:Y:S02]  /*11a0*/  ISETP.GE.AND P0, PT, R8, 0x1, PT ;  /* 0x000000010800780c */ /* 0x000fe40003f06270 */
[----:B------:R-:W-:Y:S02]  /*11b0*/  CS2R R42, SRZ ;  /* 0x00000000002a7805 */ /* 0x000fe4000001ff00 */
[----:B------:R-:W-:Y:S02]  /*11c0*/  CS2R R44, SRZ ;  /* 0x00000000002c7805 */ /* 0x000fe4000001ff00 */
[----:B------:R-:W-:-:S02]  /*11d0*/  CS2R R46, SRZ ;  /* 0x00000000002e7805 */ /* 0x000fc4000001ff00 */
[----:B------:R-:W-:Y:S02]  /*11e0*/  CS2R R48, SRZ ;  /* 0x0000000000307805 */ /* 0x000fe4000001ff00 */
[----:B------:R-:W-:Y:S02]  /*11f0*/  CS2R R50, SRZ ;  /* 0x0000000000327805 */ /* 0x000fe4000001ff00 */
[----:B------:R-:W-:Y:S02]  /*1200*/  CS2R R52, SRZ ;  /* 0x0000000000347805 */ /* 0x000fe4000001ff00 */
[----:B0-----:R-:W-:Y:S01]  /*1210*/  R2UR UR7, R9 ;  /* 0x00000000090772ca */ /* 0x001fe200000e0000 */
[----:B---3-5:R-:W-:-:S14]  /*1220*/  @!P0 BRA `(.L_x_14) ;  /* 0x0000000400308947 */ /* 0x028fdc0003800000 */
[----:B------:R-:W0:Y:S01]  /*1230*/  S2UR UR10, SR_CgaCtaId ;  /* 0x00000000000a79c3 */ /* 0x000e220000008800 */
[----:B------:R-:W-:Y:S01]  /*1240*/  ULEA.HI UR8, UR7, UR7, URZ, 0x1 ;  /* 0x0000000707087291 */ /* 0x000fe2000f8f083f */
[----:B------:R-:W-:Y:S01]  /*1250*/  IMAD.U32 R14, RZ, RZ, UR4 ;  /* 0x00000004ff0e7e24 */ /* 0x000fe2000f8e00ff */
[----:B------:R-:W-:Y:S01]  /*1260*/  UMOV UR9, 0x400 ;  /* 0x0000040000097882 */ /* 0x000fe20000000000 */
[----:B------:R-:W-:Y:S02]  /*1270*/  UPLOP3.LUT UP0, UPT, UPT, UPT, UPT, 0x40, 0x0 ;  /* 0x000000000000789c */ /* 0x000fe40003f0e870 */
[----:B------:R-:W-:Y:S01]  /*1280*/  ULOP3.LUT UR8, UR8, 0xffffe, URZ, 0xc0, !UPT ;  /* 0x000ffffe08087892 */ /* 0x000fe2000f8ec03f */
[----:B------:R-:W-:Y:S01]  /*1290*/  UMOV UR12, UR5 ;  /* 0x00000005000c7c82 */ /* 0x000fe20008000000 */
[----:B------:R-:W-:Y:S02]  /*12a0*/  UMOV UR13, UR5 ;  /* 0x00000005000d7c82 */ /* 0x000fe40008000000 */
[----:B------:R-:W-:-:S02]  /*12b0*/  UIADD3 UR8, UR7, -UR8, URZ ;  /* 0x8000000807087290 */ /* 0x000fc4000fffe03f */
[----:B0-----:R-:W-:-:S04]  /*12c0*/  ULEA UR9, UR10, UR9, 0x18 ;  /* 0x000000090a097291 */ /* 0x001fc8000f8ec03f */
[----:B------:R-:W-:-:S04]  /*12d0*/  ULEA UR8, UR8, UR9, 0xc ;  /* 0x0000000908087291 */ /* 0x000fc8000f8e603f */
[----:B------:R-:W-:-:S04]  /*12e0*/  UIADD3 UR8, UR8, 0x180, URZ ;  /* 0x0000018008087890 */ /* 0x000fc8000fffe03f */
[----:B------:R-:W-:-:S04]  /*12f0*/  USHF.R.U32.HI UR8, URZ, 0x4, UR8 ;  /* 0x000000043f087899 */ /* 0x000fc80008011608 */
[----:B------:R-:W-:-:S12]  /*1300*/  ULOP3.LUT UR7, UR8, 0x3fff, URZ, 0xc0, !UPT ;  /* 0x00003fff08077892 */ /* 0x000fd8000f8ec03f */
.L_x_21:
[----:B------:R-:W-:-:S13]  /*1310*/  ISETP.NE.AND P1, PT, R58, 0x3, PT ;  /* 0x000000033a00780c */ /* 0x000fda0003f25270 */
[----:B01----:R-:W-:Y:S05]  /*1320*/  @!P1 BRA `(.L_x_15) ;  /* 0x0000000000049947 */ /* 0x003fea0003800000 */
[----:B------:R-:W-:Y:S01]  /*1330*/  BPT.TRAP 0x1 ;  /* 0x000000040000795c */ /* 0x000fe20000300000 */
.L_x_15:
[----:B------:R-:W0:Y:S01]  /*1340*/  S2UR UR9, SR_CgaCtaId ;  /* 0x00000000000979c3 */ /* 0x000e220000008800 */
[----:B------:R-:W-:Y:S01]  /*1350*/  UMOV UR8, 0x400 ;  /* 0x0000040000087882 */ /* 0x000fe20000000000 */
[----:B------:R-:W-:Y:S01]  /*1360*/  SHF.L.U32 R13, R14, 0x1f, RZ ;  /* 0x0000001f0e0d7819 */ /* 0x000fe200000006ff */
[----:B0-----:R-:W-:-:S04]  /*1370*/  ULEA UR16, UR9, UR8, 0x18 ;  /* 0x0000000809107291 */ /* 0x001fc8000f8ec03f */
[----:B------:R-:W-:-:S09]  /*1380*/  ULEA UR8, UR12, UR16, 0x3 ;  /* 0x000000100c087291 */ /* 0x000fd2000f8e183f */
[----:B------:R0:W1:Y:S01]  /*1390*/  SYNCS.PHASECHK.TRANS64.TRYWAIT P0, [UR8], R13 ;  /* 0x0000000dff0075a7 */ /* 0x0000620008000148 */
[----:B------:R-:W-:Y:S05]  /*13a0*/  @!P1 BRA `(.L_x_16) ;  /* 0x0000000000049947 */ /* 0x000fea0003800000 */
[----:B------:R-:W-:Y:S01]  /*13b0*/  BPT.TRAP 0x1 ;  /* 0x000000040000795c */ /* 0x000fe20000300000 */
.L_x_16:
[C---:B------:R-:W-:Y:S02]  /*13c0*/  IMAD.SHL.U32 R9, R2.reuse, 0x20, RZ ;  /* 0x0000002002097824 */ /* 0x040fe400078e00ff */
[C---:B------:R-:W-:Y:S02]  /*13d0*/  IMAD.SHL.U32 R10, R2.reuse, 0x200, RZ ;  /* 0x00000200020a7824 */ /* 0x040fe400078e00ff */
[----:B------:R-:W-:Y:S01]  /*13e0*/  IMAD.SHL.U32 R12, R2, 0x10, RZ ;  /* 0x00000010020c7824 */ /* 0x000fe200078e00ff */
[----:B------:R-:W-:-:S04]  /*13f0*/  LOP3.LUT R9, R9, 0x1c00, RZ, 0xc0, !PT ;  /* 0x00001c0009097812 */ /* 0x000fc800078ec0ff */
[----:B------:R-:W-:Y:S01]  /*1400*/  LOP3.LUT R9, R9, 0x200, R10, 0xf8, !PT ;  /* 0x0000020009097812 */ /* 0x000fe200078ef80a */
[----:B------:R-:W-:-:S03]  /*1410*/  IMAD.U32 R10, RZ, RZ, UR12 ;  /* 0x0000000cff0a7e24 */ /* 0x000fc6000f8e00ff */
[----:B------:R-:W-:-:S04]  /*1420*/  LOP3.LUT R9, R9, 0x1c0, R12, 0xf8, !PT ;  /* 0x000001c009097812 */ /* 0x000fc800078ef80c */
[----:B------:R-:W-:-:S05]  /*1430*/  SHF.R.U32.HI R9, RZ, 0x3, R9 ;  /* 0x00000003ff097819 */ /* 0x000fca0000011609 */
[----:B------:R-:W-:Y:S01]  /*1440*/  IMAD R9, R10, 0x400, R9 ;  /* 0x000004000a097824 */ /* 0x000fe200078e0209 */
[----:B-1----:R-:W-:Y:S06]  /*1450*/  @P0 BRA `(.L_x_17) ;  /* 0x0000000000080947 */ /* 0x002fec0003800000 */
[----:B------:R-:W1:Y:S02]  /*1460*/  SYNCS.PHASECHK.TRANS64.TRYWAIT P0, [UR8], R13 ;  /* 0x0000000dff0075a7 */ /* 0x000e640008000148 */
[----:B-1----:R-:W-:Y:S05]  /*1470*/  @!P0 BRA `(.L_x_18) ;  /* 0x0000004c00a08947 */ /* 0x002fea0003800000 */
.L_x_17:
[----:B------:R-:W4:Y:S01]  /*1480*/  LDS.64 R56, [R9+UR16+0x34180] ;  /* 0x0341801009387984 */ /* 0x000f220008000a00 */
[----:B------:R-:W-:Y:S02]  /*1490*/  UIADD3 UR8, UR16, 0x1a180, URZ ;  /* 0x0001a18010087890 */ /* 0x000fe4000fffe03f */
[----:B------:R-:W-:Y:S02]  /*14a0*/  ULOP3.LUT UR9, UR7, 0x10000, URZ, 0xfc, !UPT ;  /* 0x0001000007097892 */ /* 0x000fe4000f8efc3f */
[----:B------:R-:W-:Y:S01]  /*14b0*/  USHF.R.U32.HI UR8, URZ, 0x4, UR8 ;  /* 0x000000043f087899 */ /* 0x000fe20008011608 */
[----:B------:R-:W-:-:S03]  /*14c0*/  UMOV UR11, 0x40000040 ;  /* 0x40000040000b7882 */ /* 0x000fc60000000000 */
[----:B------:R-:W-:-:S04]  /*14d0*/  ULOP3.LUT UR8, UR8, 0x3fff, URZ, 0xc0, !UPT ;  /* 0x00003fff08087892 */ /* 0x000fc8000f8ec03f */
[----:B------:R-:W-:Y:S02]  /*14e0*/  ULOP3.LUT UR10, UR8, 0x10000, URZ, 0xfc, !UPT ;  /* 0x00010000080a7892 */ /* 0x000fe4000f8efc3f */
[----:B------:R-:W-:Y:S02]  /*14f0*/  ULEA UR8, UR12, UR9, 0x9 ;  /* 0x000000090c087291 */ /* 0x000fe4000f8e483f */
[----:B------:R-:W-:Y:S01]  /*1500*/  ULEA UR10, UR12, UR10, 0x9 ;  /* 0x0000000a0c0a7291 */ /* 0x000fe2000f8e483f */
[----:B------:R-:W-:Y:S01]  /*1510*/  UMOV UR9, 0x80000020 ;  /* 0x8000002000097882 */ /* 0x000fe20000000000 */
[----:B----4-:R-:W-:-:S07]  /*1520*/  WARPGROUP.ARRIVE ;  /* 0x00000000000079c5 */ /* 0x010fce0000000000 */
[----:B------:R-:W-:Y:S01]  /*1530*/  HGMMA.SP.64x64x32.F32.BF16 R24, gdesc[UR8], R24, UP0, R56, 0x0 ;  /* 0x08e03800081879f0 */ /* 0x000fe2000bf01a18 */
[----:B------:R-:W-:Y:S02]  /*1540*/  UIADD3 UR8, UR8, 0x2, URZ ;  /* 0x0000000208087890 */ /* 0x000fe4000fffe03f */
[----:B------:R-:W-:Y:S01]  /*1550*/  UIADD3 UR10, UR10, 0x4, URZ ;  /* 0x000000040a0a7890 */ /* 0x000fe2000fffe03f */
[----:B------:R-:W-:Y:S01]  /*1560*/  UMOV UR9, 0x80000020 ;  /* 0x8000002000097882 */ /* 0x000fe20000000000 */
[----:B------:R-:W-:-:S07]  /*1570*/  UMOV UR11, 0x40000040 ;  /* 0x40000040000b7882 */ /* 0x000fce0000000000 */
[----:B------:R-:W-:Y:S03]  /*1580*/  HGMMA.SP.64x64x32.F32.BF16 R24, gdesc[UR8], R24, R57, 0x0, gsb0 ;  /* 0x08e03900081879f0 */ /* 0x000fe60008001a18 */
[----:B------:R-:W-:Y:S02]  /*1590*/  WARPGROUP.DEPBAR.LE gsb0, 0x0 ;  /* 0x00008000000079c5 */ /* 0x000fe40000010000 */
[----:B------:R-:W-:Y:S05]  /*15a0*/  @!P1 BRA `(.L_x_19) ;  /* 0x0000000000049947 */ /* 0x000fea0003800000 */
[----:B------:R-:W-:Y:S01]  /*15b0*/  BPT.TRAP 0x1 ;  /* 0x000000040000795c */ /* 0x000fe20000300000 */
.L_x_19:
[----:B------:R-:W-:Y:S01]  /*15c0*/  ULEA UR8, UR13, UR16, 0x3 ;  /* 0x000000100d087291 */ /* 0x000fe2000f8e183f */
[----:B------:R-:W-:-:S03]  /*15d0*/  ISETP.GT.U32.AND P0, PT, R4, 0x1, PT ;  /* 0x000000010400780c */ /* 0x000fc60003f04070 */
[----:B------:R-:W-:-:S04]  /*15e0*/  UIADD3 UR8, UR8, 0x68, URZ ;  /* 0x0000006808087890 */ /* 0x000fc8000fffe03f */
[----:B------:R-:W-:-:S09]  /*15f0*/  UPRMT UR8, URZ, 0x654, UR8 ;  /* 0x000006543f087896 */ /* 0x000fd20008000008 */
[----:B------:R-:W-:Y:S01]  /*1600*/  SYNCS.ARRIVE.TRANS64.RED.A1T0 RZ, [UR8], RZ ;  /* 0x000000ffffff79a7 */ /* 0x000fe20008100408 */
[----:B------:R-:W-:Y:S05]  /*1610*/  @P0 BRA `(.L_x_20) ;  /* 0x0000000000040947 */ /* 0x000fea0003800000 */
[----:B------:R-:W-:Y:S01]  /*1620*/  BPT.TRAP 0x1 ;  /* 0x000000040000795c */ /* 0x000fe20000300000 */
.L_x_20:
[----:B------:R-:W-:Y:S01]  /*1630*/  UIADD3 UR12, UR12, 0x1, URZ ;  /* 0x000000010c0c7890 */ /* 0x000fe2000fffe03f */
[C---:B------:R-:W-:Y:S01]  /*1640*/  ISETP.GT.AND P0, PT, R8.reuse, 0x1, PT ;  /* 0x000000010800780c */ /* 0x040fe20003f04270 */
[----:B------:R-:W-:Y:S01]  /*1650*/  UIADD3 UR13, UR13, 0x1, URZ ;  /* 0x000000010d0d7890 */ /* 0x000fe2000fffe03f */
[----:B------:R-:W-:Y:S01]  /*1660*/  VIADD R8, R8, 0xffffffff ;  /* 0xffffffff08087836 */ /* 0x000fe20000000000 */
[----:B------:R-:W-:Y:S02]  /*1670*/  UISETP.NE.AND UP0, UPT, UR12, 0xd, UPT ;  /* 0x0000000d0c00788c */ /* 0x000fe4000bf05270 */
[----:B------:R-:W-:Y:S02]  /*1680*/  UISETP.NE.AND UP1, UPT, UR13, 0xd, UPT ;  /* 0x0000000d0d00788c */ /* 0x000fe4000bf25270 */
[----:B------:R-:W-:Y:S02]  /*1690*/  USEL UR8, URZ, 0x1, UP0 ;  /* 0x000000013f087887 */ /* 0x000fe40008000000 */
[----:B------:R-:W-:-:S02]  /*16a0*/  USEL UR12, UR12, URZ, UP0 ;  /* 0x0000003f0c0c7287 */ /* 0x000fc40008000000 */
[----:B------:R-:W-:Y:S02]  /*16b0*/  USEL UR13, UR13, URZ, UP1 ;  /* 0x0000003f0d0d7287 */ /* 0x000fe40008800000 */
[----:B------:R-:W-:Y:S01]  /*16c0*/  UPLOP3.LUT UP0, UPT, UPT, UPT, UPT, 0x80, 0x0 ;  /* 0x000000000000789c */ /* 0x000fe20003f0f070 */
[----:B------:R-:W-:Y:S01]  /*16d0*/  LOP3.LUT R14, R14, UR8, RZ, 0x3c, !PT ;  /* 0x000000080e0e7c12 */ /* 0x000fe2000f8e3cff */
[----:B------:R-:W-:Y:S09]  /*16e0*/  @P0 BRA `(.L_x_21) ;  /* 0xfffffffc00080947 */ /* 0x000ff2000383ffff */
.L_x_14:
[----:B------:R-:W4:Y:S01]  /*16f0*/  LDC R18, c[0x0][0x288] ;  /* 0x0000a200ff127b82 */ /* 0x000f220000000800 */
[----:B------:R-:W-:Y:S01]  /*1700*/  LOP3.LUT R8, R2, 0x60, RZ, 0xc0, !PT ;  /* 0x0000006002087812 */ /* 0x000fe200078ec0ff */
[----:B------:R-:W-:Y:S01]  /*1710*/  IMAD.SHL.U32 R17, R16, 0x40, RZ ;  /* 0x0000004010117824 */ /* 0x000fe200078e00ff */
[----:B------:R-:W-:Y:S01]  /*1720*/  SHF.R.U32.HI R9, RZ, 0x2, R2 ;  /* 0x00000002ff097819 */ /* 0x000fe20000011602 */
[----:B------:R-:W-:Y:S01]  /*1730*/  UIADD3 UR5, UR6, UR5, URZ ;  /* 0x0000000506057290 */ /* 0x000fe2000fffe03f */
[----:B------:R-:W-:Y:S01]  /*1740*/  SHF.R.U32.HI R8, RZ, 0x5, R8 ;  /* 0x00000005ff087819 */ /* 0x000fe20000011608 */
[----:B------:R-:W-:Y:S01]  /*1750*/  IMAD.SHL.U32 R14, R11, 0x80, RZ ;  /* 0x000000800b0e7824 */ /* 0x000fe200078e00ff */
[----:B------:R-:W-:Y:S01]  /*1760*/  LOP3.LUT R9, R9, 0x7, RZ, 0xc0, !PT ;  /* 0x0000000709097812 */ /* 0x000fe200078ec0ff */
[----:B------:R-:W-:Y:S01]  /*1770*/  UISETP.GT.U32.AND UP0, UPT, UR5, 0xc, UPT ;  /* 0x0000000c0500788c */ /* 0x000fe2000bf04070 */
[----:B01----:R-:W-:Y:S01]  /*1780*/  SHF.R.U32.HI R13, RZ, 0x1, R2 ;  /* 0x00000001ff0d7819 */ /* 0x003fe20000011602 */
[----:B------:R-:W-:Y:S01]  /*1790*/  IMAD.SHL.U32 R10, R8, 0x10, RZ ;  /* 0x00000010080a7824 */ /* 0x000fe200078e00ff */
[----:B------:R-:W-:Y:S01]  /*17a0*/  SHF.R.S32.HI R19, RZ, 0x1f, R59 ;  /* 0x0000001fff137819 */ /* 0x000fe2000001143b */
[----:B------:R-:W-:Y:S01]  /*17b0*/  ULDC UR12, c[0x0][0x284] ;  /* 0x0000a100000c7ab9 */ /* 0x000fe20000000800 */
[----:B------:R-:W-:Y:S01]  /*17c0*/  ULDC.64 UR10, c[0x0][0x6d0] ;  /* 0x0001b400000a7ab9 */ /* 0x000fe20000000a00 */
[----:B------:R-:W-:Y:S01]  /*17d0*/  UISETP.LT.U32.AND UP0, UPT, UR6, 0xd, UP0 ;  /* 0x0000000d0600788c */ /* 0x000fe20008701070 */
[--C-:B------:R-:W-:Y:S01]  /*17e0*/  LOP3.LUT R10, R10, 0xfffffff0, R9.reuse, 0xe2, !PT ;  /* 0xfffffff00a0a7812 */ /* 0x100fe200078ee209 */
[----:B------:R-:W-:Y:S01]  /*17f0*/  IMAD R9, R8, -0x10, -R9 ;  /* 0xfffffff008097824 */ /* 0x000fe200078e0a09 */
[----:B------:R-:W-:Y:S01]  /*1800*/  LOP3.LUT R8, R3, 0x1, RZ, 0xc0, !PT ;  /* 0x0000000103087812 */ /* 0x000fe200078ec0ff */
[----:B------:R-:W-:Y:S01]  /*1810*/  UISETP.GE.U32.AND UP1, UPT, UR6, 0xd, UPT ;  /* 0x0000000d0600788c */ /* 0x000fe2000bf26070 */
[----:B------:R-:W-:Y:S01]  /*1820*/  LOP3.LUT R13, R10, 0x40, R13, 0xf8, !PT ;  /* 0x000000400a0d7812 */ /* 0x000fe200078ef80d */
[----:B------:R-:W-:Y:S01]  /*1830*/  UIMAD.WIDE.U32 UR8, UR5, 0x4ec4ec4f, URZ ;  /* 0x4ec4ec4f050878a5 */ /* 0x000fe2000f8e003f */
[----:B------:R-:W-:Y:S01]  /*1840*/  LOP3.LUT R10, R2, 0x3, RZ, 0xc0, !PT ;  /* 0x00000003020a7812 */ /* 0x000fe200078ec0ff */
[----:B------:R-:W-:Y:S01]  /*1850*/  IMAD R11, R8, -0x40, R9 ;  /* 0xffffffc0080b7824 */ /* 0x000fe200078e0209 */
[----:B------:R-:W-:Y:S01]  /*1860*/  LOP3.LUT R12, R13, R14, RZ, 0xfc, !PT ;  /* 0x0000000e0d0c7212 */ /* 0x000fe200078efcff */
[----:B------:R-:W-:Y:S01]  /*1870*/  IMAD R8, R19, UR10, RZ ;  /* 0x0000000a13087c24 */ /* 0x000fe2000f8e02ff */
[----:B----4-:R-:W-:Y:S01]  /*1880*/  ISETP.GE.AND P0, PT, R17, R18, PT ;  /* 0x000000121100720c */ /* 0x010fe20003f06270 */
[----:B------:R-:W-:Y:S01]  /*1890*/  USEL UR7, URZ, 0x1, !UP0 ;  /* 0x000000013f077887 */ /* 0x000fe2000c000000 */
[----:B------:R-:W-:Y:S01]  /*18a0*/  SHF.R.S32.HI R13, RZ, 0x1f, R12 ;  /* 0x0000001fff0d7819 */ /* 0x000fe2000001140c */
[C---:B------:R-:W-:Y:S01]  /*18b0*/  IMAD R15, R59.reuse, UR11, R8 ;  /* 0x0000000b3b0f7c24 */ /* 0x040fe2000f8e0208 */
[----:B------:R-:W-:Y:S01]  /*18c0*/  ISETP.GE.OR P0, PT, R14, UR12, P0 ;  /* 0x0000000c0e007c0c */ /* 0x000fe20008706670 */
[----:B------:R-:W-:Y:S01]  /*18d0*/  USHF.R.U32.HI UR8, URZ, 0x2, UR9 ;  /* 0x000000023f087899 */ /* 0x000fe20008011609 */
[----:B------:R-:W-:Y:S01]  /*18e0*/  IMAD R10, R10, -0x2, R18 ;  /* 0xfffffffe0a0a7824 */ /* 0x000fe200078e0212 */
[----:B------:R-:W-:Y:S01]  /*18f0*/  ULOP3.LUT UR4, UR4, UR7, URZ, 0x3c, !UPT ;  /* 0x0000000704047292 */ /* 0x000fe2000f8e3c3f */
[----:B------:R-:W-:Y:S01]  /*1900*/  IMAD.WIDE.U32 R8, R59, UR10, R12 ;  /* 0x0000000a3b087c25 */ /* 0x000fe2000f8e000c */
[----:B------:R-:W-:Y:S01]  /*1910*/  UIMAD UR5, UR8, -0xd, UR5 ;  /* 0xfffffff3080578a4 */ /* 0x000fe2000f8e0205 */
[----:B------:R-:W-:-:S02]  /*1920*/  WARPGROUP.DEPBAR.LE gsb0, 0x0 ;  /* 0x00008000000079c5 */ /* 0x000fc40000010000 */
[----:B------:R-:W-:Y:S01]  /*1930*/  IMAD.IADD R15, R9, 0x1, R15 ;  /* 0x00000001090f7824 */ /* 0x000fe200078e020f */
[----:B------:R-:W-:Y:S01]  /*1940*/  @UP1 ULOP3.LUT UR4, UR4, 0x1, UR8, 0x78, !UPT ;  /* 0x0000000104041892 */ /* 0x000fe2000f8e7808 */
[----:B------:R-:W-:Y:S01]  /*1950*/  IADD3 R9, -R14, UR12, R11 ;  /* 0x0000000c0e097c10 */ /* 0x000fe2000fffe10b */
[----:B------:R-:W-:Y:S02]  /*1960*/  IMAD.MOV.U32 R14, RZ, RZ, R8 ;  /* 0x000000ffff0e7224 */ /* 0x000fe400078e0008 */
[----:B------:R-:W-:Y:S02]  /*1970*/  IMAD.IADD R10, R10, 0x1, -R17 ;  /* 0x000000010a0a7824 */ /* 0x000fe400078e0a11 */
[----:B------:R-:W-:Y:S01]  /*1980*/  IMAD.MOV.U32 R8, RZ, RZ, -0x1 ;  /* 0xffffffffff087424 */ /* 0x000fe200078e00ff */
[----:B------:R-:W-:Y:S06]  /*1990*/  @P0 BRA `(.L_x_22) ;  /* 0x0000002400900947 */ /* 0x000fec0003800000 */
[----:B------:R-:W0:Y:S01]  /*19a0*/  LDC.64 R64, c[0x0][0x6c8] ;  /* 0x0001b200ff407b82 */ /* 0x000e220000000a00 */
[----:B---3-5:R-:W-:Y:S01]  /*19b0*/  FSETP.NEU.AND P1, PT, R7, RZ, PT ;  /* 0x000000ff0700720b */ /* 0x028fe20003f2d000 */
[----:B------:R-:W-:Y:S01]  /*19c0*/  IMAD.WIDE R16, R16, 0x40, RZ ;  /* 0x0000004010107825 */ /* 0x000fe200078e02ff */
[----:B------:R-:W-:Y:S01]  /*19d0*/  ISETP.GT.AND P0, PT, R10, RZ, PT ;  /* 0x000000ff0a00720c */ /* 0x000fe20003f04270 */
[----:B------:R-:W-:Y:S02]  /*19e0*/  BSSY B0, `(.L_x_22) ;  /* 0x000025f000007945 */ /* 0x000fe40003800000 */
[----:B------:R-:W-:Y:S01]  /*19f0*/  IMAD.SHL.U32 R11, R2, 0x2, RZ ;  /* 0x00000002020b7824 */ /* 0x000fe200078e00ff */
[----:B------:R-:W-:-:S04]  /*1a00*/  ISETP.GT.AND P5, PT, R9, RZ, P0 ;  /* 0x000000ff0900720c */ /* 0x000fc800007a4270 */
[----:B------:R-:W-:Y:S01]  /*1a10*/  LOP3.LUT R67, R16, 0x6, R11, 0xf8, !PT ;  /* 0x0000000610437812 */ /* 0x000fe200078ef80b */
[----:B0-----:R-:W-:-:S04]  /*1a20*/  IMAD R18, R17, R64, RZ ;  /* 0x0000004011127224 */ /* 0x001fc800078e02ff */
[----:B------:R-:W-:-:S04]  /*1a30*/  IMAD.WIDE.U32 R22, R67, R64, R14 ;  /* 0x0000004043167225 */ /* 0x000fc800078e000e */
[----:B------:R-:W-:-:S04]  /*1a40*/  IMAD R11, R67, R65, R18 ;  /* 0x00000041430b7224 */ /* 0x000fc800078e0212 */
[----:B------:R-:W-:Y:S01]  /*1a50*/  IMAD.IADD R69, R23, 0x1, R11 ;  /* 0x0000000117457824 */ /* 0x000fe200078e020b */
[----:B------:R-:W-:Y:S06]  /*1a60*/  @!P1 BRA `(.L_x_23) ;  /* 0x00000018009c9947 */ /* 0x000fec0003800000 */
[----:B------:R-:W-:Y:S01]  /*1a70*/  ULDC.64 UR8, c[0x0][0x6b8] ;  /* 0x0001ae0000087ab9 */ /* 0x000fe20000000a00 */
[----:B------:R-:W-:Y:S01]  /*1a80*/  ULDC.64 UR12, c[0x0][0x6b0] ;  /* 0x0001ac00000c7ab9 */ /* 0x000fe20000000a00 */
[----:B------:R-:W-:Y:S01]  /*1a90*/  IMAD R14, R19, UR8, RZ ;  /* 0x00000008130e7c24 */ /* 0x000fe2000f8e02ff */
[----:B------:R-:W-:Y:S01]  /*1aa0*/  ULDC.64 UR16, c[0x0][0x6a8] ;  /* 0x0001aa0000107ab9 */ /* 0x000fe20000000a00 */
[----:B------:R-:W-:Y:S01]  /*1ab0*/  IMAD R16, R17, UR12, RZ ;  /* 0x0000000c11107c24 */ /* 0x000fe2000f8e02ff */
[----:B------:R-:W0:Y:S01]  /*1ac0*/  LDC.64 R20, c[0x0][0x6b0] ;  /* 0x0001ac00ff147b82 */ /* 0x000e220000000a00 */
[----:B------:R-:W-:Y:S01]  /*1ad0*/  IMAD.WIDE.U32 R56, R59, UR8, R12 ;  /* 0x000000083b387c25 */ /* 0x000fe2000f8e000c */
[----:B------:R-:W-:-:S03]  /*1ae0*/  ULDC.64 UR10, c[0x0][0x6c0] ;  /* 0x0001b000000a7ab9 */ /* 0x000fc60000000a00 */
[----:B------:R-:W-:Y:S02]  /*1af0*/  IMAD R61, R59, UR9, R14 ;  /* 0x000000093b3d7c24 */ /* 0x000fe4000f8e020e */
[----:B------:R-:W-:Y:S02]  /*1b00*/  IMAD R63, R67, UR13, R16 ;  /* 0x0000000d433f7c24 */ /* 0x000fe4000f8e0210 */
[----:B------:R-:W-:Y:S02]  /*1b10*/  IMAD.IADD R17, R57, 0x1, R61 ;  /* 0x0000000139117824 */ /* 0x000fe400078e023d */
[----:B------:R-:W-:-:S04]  /*1b20*/  IMAD.MOV.U32 R16, RZ, RZ, R56 ;  /* 0x000000ffff107224 */ /* 0x000fc800078e0038 */
[----:B------:R-:W-:-:S04]  /*1b30*/  IMAD.WIDE.U32 R14, R67, UR12, R16 ;  /* 0x0000000c430e7c25 */ /* 0x000fc8000f8e0010 */
[----:B------:R-:W-:Y:S01]  /*1b40*/  IMAD.IADD R11, R15, 0x1, R63 ;  /* 0x000000010f0b7824 */ /* 0x000fe200078e023f */
[----:B------:R-:W-:-:S04]  /*1b50*/  LEA R18, P1, R14, UR16, 0x2 ;  /* 0x000000100e127c11 */ /* 0x000fc8000f8210ff */
[----:B------:R-:W-:-:S05]  /*1b60*/  LEA.HI.X R19, R14, UR17, R11, 0x2, P1 ;  /* 0x000000110e137c11 */ /* 0x000fca00088f140b */
[----:B------:R-:W3:Y:S01]  /*1b70*/  @P5 LDG.E.LTC128B R60, desc[UR14][R18.64] ;  /* 0x0000000e123c5981 */ /* 0x000ee2000c1e1920 */
[C---:B------:R-:W-:Y:S01]  /*1b80*/  LEA R14, P1, R22.reuse, UR10, 0x2 ;  /* 0x0000000a160e7c11 */ /* 0x040fe2000f8210ff */
[----:B0-----:R-:W-:Y:S01]  /*1b90*/  IMAD.WIDE.U32 R20, R67, UR12, R20 ;  /* 0x0000000c43147c25 */ /* 0x001fe2000f8e0014 */
[----:B------:R-:W-:Y:S01]  /*1ba0*/  BSSY B1, `(.L_x_24) ;  /* 0x0000014000017945 */ /* 0x000fe20003800000 */
[----:B------:R-:W-:Y:S02]  /*1bb0*/  ISETP.GT.AND P0, PT, R9, 0x8, P0 ;  /* 0x000000080900780c */ /* 0x000fe40000704270 */
[----:B------:R-:W-:Y:S01]  /*1bc0*/  LEA.HI.X R15, R22, UR11, R69, 0x2, P1 ;  /* 0x0000000b160f7c11 */ /* 0x000fe200088f1445 */
[----:B------:R-:W-:Y:S01]  /*1bd0*/  IMAD.WIDE.U32 R22, R67, UR12, R12 ;  /* 0x0000000c43167c25 */ /* 0x000fe2000f8e000c */
[----:B------:R-:W-:Y:S02]  /*1be0*/  ISETP.GT.AND P1, PT, R10, 0x1, PT ;  /* 0x000000010a00780c */ /* 0x000fe40003f24270 */
[-C--:B------:R-:W-:Y:S01]  /*1bf0*/  IADD3 R57, P2, R56, R20.reuse, RZ ;  /* 0x0000001438397210 */ /* 0x080fe20007f5e0ff */
[C---:B------:R-:W-:Y:S01]  /*1c00*/  IMAD.IADD R67, R63.reuse, 0x1, R21 ;  /* 0x000000013f437824 */ /* 0x040fe200078e0215 */
[----:B------:R-:W-:Y:S01]  /*1c10*/  IADD3 R56, P4, R12, R20, RZ ;  /* 0x000000140c387210 */ /* 0x000fe20007f9e0ff */
[----:B------:R-:W-:Y:S01]  /*1c20*/  IMAD.IADD R23, R63, 0x1, R23 ;  /* 0x000000013f177824 */ /* 0x000fe200078e0217 */
[----:B------:R-:W-:Y:S01]  /*1c30*/  LEA R20, P6, R64, R14, 0x2 ;  /* 0x0000000e40147211 */ /* 0x000fe200078c10ff */
[----:B------:R-:W-:-:S04]  /*1c40*/  IMAD.WIDE.U32 R22, R59, UR8, R22 ;  /* 0x000000083b167c25 */ /* 0x000fc8000f8e0016 */
[----:B---3--:R-:W-:-:S04]  /*1c50*/  FMUL R11, R60, R7 ;  /* 0x000000073c0b7220 */ /* 0x008fc80000400000 */
[----:B--2---:R-:W-:Y:S01]  /*1c60*/  FFMA R11, R24, R6, R11 ;  /* 0x00000006180b7223 */ /* 0x004fe2000000000b */
[----:B------:R-:W-:Y:S01]  /*1c70*/  IMAD.X R24, R67, 0x1, R17, P2 ;  /* 0x0000000143187824 */ /* 0x000fe200010e0611 */
[----:B------:R-:W-:-:S03]  /*1c80*/  LEA R16, P2, R57, UR16, 0x2 ;  /* 0x0000001039107c11 */ /* 0x000fc6000f8410ff */
[----:B------:R0:W-:Y:S01]  /*1c90*/  @P5 STG.E desc[UR14][R14.64], R11 ;  /* 0x0000000b0e005986 */ /* 0x0001e2000c10190e */
[----:B------:R-:W-:Y:S02]  /*1ca0*/  ISETP.GT.AND P5, PT, R9, RZ, P1 ;  /* 0x000000ff0900720c */ /* 0x000fe40000fa4270 */
[----:B------:R-:W-:-:S11]  /*1cb0*/  LEA.HI.X R17, R57, UR17, R24, 0x2, P2 ;  /* 0x0000001139117c11 */ /* 0x000fd600090f1418 */
[----:B0-----:R-:W-:Y:S05]  /*1cc0*/  @!P5 BRA `(.L_x_25) ;  /* 0x000000000004d947 */ /* 0x001fea0003800000 */
[----:B------:R0:W5:Y:S02]  /*1cd0*/  LDG.E.LTC128B R60, desc[UR14][R16.64] ;  /* 0x0000000e103c7981 */ /* 0x000164000c1e1920 */
.L_x_25:
[----:B------:R-:W-:Y:S05]  /*1ce0*/  BSYNC B1 ;  /* 0x0000000000017941 */ /* 0x000fea0003800000 */
.L_x_24:
[----:B-----5:R-:W-:Y:S01]  /*1cf0*/  FMUL R12, R60, R7 ;  /* 0x000000073c0c7220 */ /* 0x020fe20000400000 */
[----:B------:R-:W-:Y:S01]  /*1d00*/  IMAD.IADD R11, R61, 0x1, R23 ;  /* 0x000000013d0b7824 */ /* 0x000fe200078e0217 */
[----:B------:R-:W-:Y:S01]  /*1d10*/  LEA.HI.X R21, R64, R15, R65, 0x2, P6 ;  /* 0x0000000f40157211 */ /* 0x000fe200030f1441 */
[----:B------:R-:W-:Y:S01]  /*1d20*/  BSSY B1, `(.L_x_26) ;  /* 0x0000008000017945 */ /* 0x000fe20003800000 */
[----:B------:R-:W-:Y:S01]  /*1d30*/  FFMA R23, R25, R6, R12 ;  /* 0x0000000619177223 */ /* 0x000fe2000000000c */
[----:B------:R-:W-:Y:S01]  /*1d40*/  LEA R24, P2, R22, UR16, 0x2 ;  /* 0x0000001016187c11 */ /* 0x000fe2000f8410ff */
[----:B------:R-:W-:-:S03]  /*1d50*/  IMAD.X R57, R13, 0x1, R67, P4 ;  /* 0x000000010d397824 */ /* 0x000fc600020e0643 */
[----:B------:R1:W-:Y:S01]  /*1d60*/  @P5 STG.E desc[UR14][R20.64], R23 ;  /* 0x0000001714005986 */ /* 0x0003e2000c10190e */
[----:B------:R-:W-:Y:S01]  /*1d70*/  LEA.HI.X R25, R22, UR17, R11, 0x2, P2 ;  /* 0x0000001116197c11 */ /* 0x000fe200090f140b */
[----:B------:R-:W-:Y:S07]  /*1d80*/  @!P0 BRA `(.L_x_27) ;  /* 0x0000000000048947 */ /* 0x000fee0003800000 */
[----:B------:R2:W5:Y:S02]  /*1d90*/  LDG.E.LTC128B R60, desc[UR14][R24.64+0x20] ;  /* 0x0000200e183c7981 */ /* 0x000564000c1e1920 */
.L_x_27:
[----:B------:R-:W-:Y:S05]  /*1da0*/  BSYNC B1 ;  /* 0x0000000000017941 */ /* 0x000fea0003800000 */
.L_x_26:
[----:B-----5:R-:W-:Y:S01]  /*1db0*/  FMUL R11, R60, R7 ;  /* 0x000000073c0b7220 */ /* 0x020fe20000400000 */
[----:B------:R-:W-:Y:S01]  /*1dc0*/  IMAD.WIDE.U32 R12, R59, UR8, R56 ;  /* 0x000000083b0c7c25 */ /* 0x000fe2000f8e0038 */
[----:B------:R-:W-:Y:S01]  /*1dd0*/  ISETP.GT.AND P1, PT, R9, 0x8, P1 ;  /* 0x000000080900780c */ /* 0x000fe20000f24270 */
[----:B------:R-:W-:Y:S02]  /*1de0*/  USHF.L.U64.HI UR10, UR12, 0x5, UR13 ;  /* 0x000000050c0a7899 */ /* 0x000fe4000801020d */
[----:B--2---:R-:W-:Y:S01]  /*1df0*/  FFMA R25, R26, R6, R11 ;  /* 0x000000061a197223 */ /* 0x004fe2000000000b */
[----:B------:R-:W-:Y:S01]  /*1e00*/  IMAD.IADD R11, R61, 0x1, R13 ;  /* 0x000000013d0b7824 */ /* 0x000fe200078e020d */
[----:B------:R-:W-:Y:S01]  /*1e10*/  LEA R22, P5, R12, UR16, 0x2 ;  /* 0x000000100c167c11 */ /* 0x000fe2000f8a10ff */
[----:B------:R-:W-:Y:S01]  /*1e20*/  @P0 IMAD.MOV.U32 R13, RZ, RZ, R15 ;  /* 0x000000ffff0d0224 */ /* 0x000fe200078e000f */
[----:B------:R-:W-:Y:S01]  /*1e30*/  ISETP.GT.AND P2, PT, R10, 0x8, PT ;  /* 0x000000080a00780c */ /* 0x000fe20003f44270 */
[----:B------:R-:W-:Y:S01]  /*1e40*/  USHF.L.U32 UR9, UR12, 0x5, URZ ;  /* 0x000000050c097899 */ /* 0x000fe2000800063f */
[----:B-1----:R-:W-:Y:S01]  /*1e50*/  LEA.HI.X R23, R12, UR17, R11, 0x2, P5 ;  /* 0x000000110c177c11 */ /* 0x002fe2000a8f140b */
[----:B------:R-:W-:Y:S01]  /*1e60*/  @P0 IMAD.MOV.U32 R12, RZ, RZ, R14 ;  /* 0x000000ffff0c0224 */ /* 0x000fe200078e000e */
[----:B------:R-:W-:Y:S01]  /*1e70*/  BSSY B1, `(.L_x_28) ;  /* 0x0000005000017945 */ /* 0x000fe20003800000 */
[----:B------:R-:W-:-:S03]  /*1e80*/  ISETP.GT.AND P4, PT, R9, RZ, P2 ;  /* 0x000000ff0900720c */ /* 0x000fc60001784270 */
[----:B------:R1:W-:Y:S01]  /*1e90*/  @P0 STG.E desc[UR14][R12.64+0x20], R25 ;  /* 0x000020190c000986 */ /* 0x0003e2000c10190e */
[----:B------:R-:W-:Y:S09]  /*1ea0*/  @!P1 BRA `(.L_x_29) ;  /* 0x0000000000049947 */ /* 0x000ff20003800000 */
[----:B------:R2:W5:Y:S02]  /*1eb0*/  LDG.E.LTC128B R60, desc[UR14][R22.64+0x20] ;  /* 0x0000200e163c7981 */ /* 0x000564000c1e1920 */
.L_x_29:
[----:B------:R-:W-:Y:S05]  /*1ec0*/  BSYNC B1 ;  /* 0x0000000000017941 */ /* 0x000fea0003800000 */
.L_x_28:
[----:B-1---5:R-:W-:Y:S01]  /*1ed0*/  FMUL R12, R60, R7 ;  /* 0x000000073c0c7220 */ /* 0x022fe20000400000 */
[----:B--2---:R-:W-:-:S03]  /*1ee0*/  IADD3 R22, P0, R18, UR9, RZ ;  /* 0x0000000912167c10 */ /* 0x004fc6000ff1e0ff */
[----:B------:R-:W-:Y:S01]  /*1ef0*/  FFMA R57, R27, R6, R12 ;  /* 0x000000061b397223 */ /* 0x000fe2000000000c */
[----:B------:R-:W-:-:S04]  /*1f00*/  IADD3.X R23, R19, UR10, RZ, P0, !PT ;  /* 0x0000000a13177c10 */ /* 0x000fc800087fe4ff */
[----:B------:R1:W-:Y:S04]  /*1f10*/  @P1 STG.E desc[UR14][R20.64+0x20], R57 ;  /* 0x0000203914001986 */ /* 0x0003e8000c10190e */
[----:B------:R-:W2:Y:S01]  /*1f20*/  @P4 LDG.E.LTC128B R60, desc[UR14][R22.64] ;  /* 0x0000000e163c4981 */ /* 0x000ea2000c1e1920 */
[C---:B------:R-:W-:Y:S01]  /*1f30*/  IMAD.SHL.U32 R59, R64.reuse, 0x20, RZ ;  /* 0x00000020403b7824 */ /* 0x040fe200078e00ff */
[----:B------:R-:W-:Y:S01]  /*1f40*/  SHF.L.U64.HI R13, R64, 0x5, R65 ;  /* 0x00000005400d7819 */ /* 0x000fe20000010241 */
[----:B------:R-:W-:Y:S01]  /*1f50*/  BSSY B1, `(.L_x_30) ;  /* 0x000000c000017945 */ /* 0x000fe20003800000 */
[----:B------:R-:W-:Y:S02]  /*1f60*/  ISETP.GT.AND P0, PT, R10, 0x9, PT ;  /* 0x000000090a00780c */ /* 0x000fe40003f04270 */
[----:B------:R-:W-:-:S02]  /*1f70*/  IADD3 R24, P5, R59, R14, RZ ;  /* 0x0000000e3b187210 */ /* 0x000fc40007fbe0ff */
[----:B------:R-:W-:-:S03]  /*1f80*/  ISETP.GT.AND P1, PT, R9, RZ, P0 ;  /* 0x000000ff0900720c */ /* 0x000fc60000724270 */
[----:B------:R-:W-:Y:S01]  /*1f90*/  IMAD.X R25, R13, 0x1, R15, P5 ;  /* 0x000000010d197824 */ /* 0x000fe200028e060f */
[----:B------:R-:W-:-:S04]  /*1fa0*/  IADD3 R26, P5, R16, UR9, RZ ;  /* 0x00000009101a7c10 */ /* 0x000fc8000ffbe0ff */
[----:B------:R-:W-:Y:S01]  /*1fb0*/  IADD3.X R27, R17, UR10, RZ, P5, !PT ;  /* 0x0000000a111b7c10 */ /* 0x000fe2000affe4ff */
[----:B--2---:R-:W-:-:S04]  /*1fc0*/  FMUL R11, R60, R7 ;  /* 0x000000073c0b7220 */ /* 0x004fc80000400000 */
[----:B------:R-:W-:-:S05]  /*1fd0*/  FFMA R11, R28, R6, R11 ;  /* 0x000000061c0b7223 */ /* 0x000fca000000000b */
[----:B------:R1:W-:Y:S01]  /*1fe0*/  @P4 STG.E desc[UR14][R24.64], R11 ;  /* 0x0000000b18004986 */ /* 0x0003e2000c10190e */
[----:B------:R-:W-:Y:S05]  /*1ff0*/  @!P1 BRA `(.L_x_31) ;  /* 0x0000000000049947 */ /* 0x000fea0003800000 */
[----:B------:R2:W5:Y:S02]  /*2000*/  LDG.E.LTC128B R60, desc[UR14][R26.64] ;  /* 0x0000000e1a3c7981 */ /* 0x000564000c1e1920 */
.L_x_31:
[----:B------:R-:W-:Y:S05]  /*2010*/  BSYNC B1 ;  /* 0x0000000000017941 */ /* 0x000fea0003800000 */
.L_x_30:
[----:B------:R-:W-:Y:S01]  /*2020*/  UIADD3 UR7, UP0, UR9, 0x20, URZ ;  /* 0x0000002009077890 */ /* 0x000fe2000ff1e03f */
[----:B------:R-:W-:Y:S01]  /*2030*/  ISETP.GT.AND P2, PT, R9, 0x8, P2 ;  /* 0x000000080900780c */ /* 0x000fe20001744270 */
[----:B-----5:R-:W-:Y:S01]  /*2040*/  FMUL R12, R60, R7 ;  /* 0x000000073c0c7220 */ /* 0x020fe20000400000 */
[----:B------:R-:W-:Y:S01]  /*2050*/  IADD3 R56, P4, R59, R20, RZ ;  /* 0x000000143b387210 */ /* 0x000fe20007f9e0ff */
[----:B------:R-:W-:Y:S02]  /*2060*/  UIADD3.X UR8, URZ, UR10, URZ, UP0, !UPT ;  /* 0x0000000a3f087290 */ /* 0x000fe400087fe43f */
[----:B------:R-:W-:Y:S01]  /*2070*/  IADD3 R18, P5, R18, UR7, RZ ;  /* 0x0000000712127c10 */ /* 0x000fe2000ffbe0ff */
[----:B------:R-:W-:Y:S01]  /*2080*/  FFMA R61, R29, R6, R12 ;  /* 0x000000061d3d7223 */ /* 0x000fe2000000000c */
[----:B-1----:R-:W-:Y:S02]  /*2090*/  IMAD.X R57, R13, 0x1, R21, P4 ;  /* 0x000000010d397824 */ /* 0x002fe400020e0615 */
[----:B------:R-:W-:-:S03]  /*20a0*/  IADD3.X R19, R19, UR8, RZ, P5, !PT ;  /* 0x0000000813137c10 */ /* 0x000fc6000affe4ff */
[----:B------:R1:W-:Y:S04]  /*20b0*/  @P1 STG.E desc[UR14][R56.64], R61 ;  /* 0x0000003d38001986 */ /* 0x0003e8000c10190e */
[----:B------:R-:W3:Y:S01]  /*20c0*/  @P2 LDG.E.LTC128B R60, desc[UR14][R18.64] ;  /* 0x0000000e123c2981 */ /* 0x000ee2000c1e1920 */
[----:B------:R-:W-:Y:S01]  /*20d0*/  IADD3 R12, P1, R59, 0x20, RZ ;  /* 0x000000203b0c7810 */ /* 0x000fe20007f3e0ff */
[----:B------:R-:W-:Y:S01]  /*20e0*/  BSSY B1, `(.L_x_32) ;  /* 0x000000c000017945 */ /* 0x000fe20003800000 */
[----:B------:R-:W-:Y:S02]  /*20f0*/  ISETP.GT.AND P4, PT, R9, 0x8, P0 ;  /* 0x000000080900780c */ /* 0x000fe40000784270 */
[----:B------:R-:W-:Y:S01]  /*2100*/  IADD3 R14, P5, R12, R14, RZ ;  /* 0x0000000e0c0e7210 */ /* 0x000fe20007fbe0ff */
[----:B------:R-:W-:Y:S01]  /*2110*/  IMAD.X R11, RZ, RZ, R13, P1 ;  /* 0x000000ffff0b7224 */ /* 0x000fe200008e060d */
[----:B0-----:R-:W-:-:S03]  /*2120*/  IADD3 R16, P0, R16, UR7, RZ ;  /* 0x0000000710107c10 */ /* 0x001fc6000ff1e0ff */
[----:B------:R-:W-:Y:S01]  /*2130*/  IMAD.X R15, R11, 0x1, R15, P5 ;  /* 0x000000010b0f7824 */ /* 0x000fe200028e060f */
[----:B------:R-:W-:Y:S01]  /*2140*/  IADD3.X R17, R17, UR8, RZ, P0, !PT ;  /* 0x0000000811117c10 */ /* 0x000fe200087fe4ff */
[----:B---3--:R-:W-:-:S04]  /*2150*/  FMUL R29, R60, R7 ;  /* 0x000000073c1d7220 */ /* 0x008fc80000400000 */
[----:B------:R-:W-:-:S05]  /*2160*/  FFMA R29, R30, R6, R29 ;  /* 0x000000061e1d7223 */ /* 0x000fca000000001d */
[----:B------:R1:W-:Y:S01]  /*2170*/  @P2 STG.E desc[UR14][R14.64], R29 ;  /* 0x0000001d0e002986 */ /* 0x0003e2000c10190e */
[----:B------:R-:W-:Y:S05]  /*2180*/  @!P4 BRA `(.L_x_33) ;  /* 0x000000000004c947 */ /* 0x000fea0003800000 */
[----:B------:R0:W5:Y:S02]  /*2190*/  LDG.E.LTC128B R60, desc[UR14][R16.64] ;  /* 0x0000000e103c7981 */ /* 0x000164000c1e1920 */
.L_x_33:
[----:B------:R-:W-:Y:S05]  /*21a0*/  BSYNC B1 ;  /* 0x0000000000017941 */ /* 0x000fea0003800000 */
.L_x_32:
[----:B-1----:R-:W-:Y:S01]  /*21b0*/  IADD3 R14, P2, R12, R20, RZ ;  /* 0x000000140c0e7210 */ /* 0x002fe20007f5e0ff */
[----:B0----5:R-:W-:Y:S01]  /*21c0*/  FMUL R16, R60, R7 ;  /* 0x000000073c107220 */ /* 0x021fe20000400000 */
[C---:B------:R-:W-:Y:S01]  /*21d0*/  ISETP.GT.AND P1, PT, R10.reuse, 0x10, PT ;  /* 0x000000100a00780c */ /* 0x040fe20003f24270 */
[----:B------:R-:W-:Y:S01]  /*21e0*/  BSSY B1, `(.L_x_34) ;  /* 0x000000b000017945 */ /* 0x000fe20003800000 */
[----:B------:R-:W-:Y:S01]  /*21f0*/  ISETP.GT.AND P0, PT, R10, 0x11, PT ;  /* 0x000000110a00780c */ /* 0x000fe20003f04270 */
[----:B------:R-:W-:Y:S01]  /*2200*/  FFMA R31, R31, R6, R16 ;  /* 0x000000061f1f7223 */ /* 0x000fe20000000010 */
[----:B------:R-:W-:Y:S01]  /*2210*/  IMAD.X R15, R11, 0x1, R21, P2 ;  /* 0x000000010b0f7824 */ /* 0x000fe200010e0615 */
[----:B------:R-:W-:Y:S02]  /*2220*/  ISETP.GT.AND P5, PT, R9, RZ, P1 ;  /* 0x000000ff0900720c */ /* 0x000fe40000fa4270 */
[----:B------:R-:W-:Y:S02]  /*2230*/  IADD3 R16, P2, R22, UR9, RZ ;  /* 0x0000000916107c10 */ /* 0x000fe4000ff5e0ff */
[----:B------:R0:W-:Y:S01]  /*2240*/  @P4 STG.E desc[UR14][R14.64], R31 ;  /* 0x0000001f0e004986 */ /* 0x0001e2000c10190e */
[----:B------:R-:W-:-:S02]  /*2250*/  IADD3 R18, P6, R24, R59, RZ ;  /* 0x0000003b18127210 */ /* 0x000fc40007fde0ff */
[----:B------:R-:W-:-:S06]  /*2260*/  IADD3.X R17, R23, UR10, RZ, P2, !PT ;  /* 0x0000000a17117c10 */ /* 0x000fcc00097fe4ff */
[----:B------:R-:W-:Y:S05]  /*2270*/  @!P5 BRA `(.L_x_35) ;  /* 0x000000000004d947 */ /* 0x000fea0003800000 */
[----:B------:R1:W5:Y:S02]  /*2280*/  LDG.E.LTC128B R60, desc[UR14][R16.64] ;  /* 0x0000000e103c7981 */ /* 0x000364000c1e1920 */
.L_x_35:
[----:B------:R-:W-:Y:S05]  /*2290*/  BSYNC B1 ;  /* 0x0000000000017941 */ /* 0x000fea0003800000 */
.L_x_34:
[----:B0----5:R-:W-:Y:S01]  /*22a0*/  FMUL R15, R60, R7 ;  /* 0x000000073c0f7220 */ /* 0x021fe20000400000 */
[----:B------:R-:W-:Y:S01]  /*22b0*/  IMAD.X R19, R25, 0x1, R13, P6 ;  /* 0x0000000119137824 */ /* 0x000fe200030e060d */
[----:B------:R-:W-:Y:S01]  /*22c0*/  ISETP.GT.AND P2, PT, R9, RZ, P0 ;  /* 0x000000ff0900720c */ /* 0x000fe20000744270 */
[----:B------:R-:W-:Y:S01]  /*22d0*/  BSSY B1, `(.L_x_36) ;  /* 0x0000008000017945 */ /* 0x000fe20003800000 */
[----:B------:R-:W-:Y:S01]  /*22e0*/  FFMA R21, R32, R6, R15 ;  /* 0x0000000620157223 */ /* 0x000fe2000000000f */
[----:B------:R-:W-:Y:S02]  /*22f0*/  IADD3 R14, P6, R26, UR9, RZ ;  /* 0x000000091a0e7c10 */ /* 0x000fe4000ffde0ff */
[----:B------:R-:W-:Y:S02]  /*2300*/  IADD3 R20, P4, R56, R59, RZ ;  /* 0x0000003b38147210 */ /* 0x000fe40007f9e0ff */
[----:B------:R0:W-:Y:S01]  /*2310*/  @P5 STG.E desc[UR14][R18.64], R21 ;  /* 0x0000001512005986 */ /* 0x0001e2000c10190e */
[----:B------:R-:W-:-:S05]  /*2320*/  IADD3.X R15, R27, UR10, RZ, P6, !PT ;  /* 0x0000000a1b0f7c10 */ /* 0x000fca000b7fe4ff */
[----:B------:R-:W-:Y:S05]  /*2330*/  @!P2 BRA `(.L_x_37) ;  /* 0x000000000004a947 */ /* 0x000fea0003800000 */
[----:B------:R3:W5:Y:S02]  /*2340*/  LDG.E.LTC128B R60, desc[UR14][R14.64] ;  /* 0x0000000e0e3c7981 */ /* 0x000764000c1e1920 */
.L_x_37:
[----:B------:R-:W-:Y:S05]  /*2350*/  BSYNC B1 ;  /* 0x0000000000017941 */ /* 0x000fea0003800000 */
.L_x_36:
[----:B-----5:R-:W-:Y:S01]  /*2360*/  FMUL R28, R60, R7 ;  /* 0x000000073c1c7220 */ /* 0x020fe20000400000 */
[----:B0-----:R-:W-:Y:S01]  /*2370*/  IMAD.X R21, R57, 0x1, R13, P4 ;  /* 0x0000000139157824 */ /* 0x001fe200020e060d */
[----:B------:R-:W-:Y:S01]  /*2380*/  ISETP.GT.AND P1, PT, R9, 0x8, P1 ;  /* 0x000000080900780c */ /* 0x000fe20000f24270 */
        /* <DEDUP_REMOVED lines=8> */
.L_x_39:
[----:B------:R-:W-:Y:S05]  /*2410*/  BSYNC B1 ;  /* 0x0000000000017941 */ /* 0x000fea0003800000 */
.L_x_38:
[----:B----45:R-:W-:Y:S01]  /*2420*/  FMUL R23, R60, R7 ;  /* 0x000000073c177220 */ /* 0x030fe20000400000 */
[----:B------:R-:W-:Y:S01]  /*2430*/  IMAD.X R29, R11, 0x1, R25, P5 ;  /* 0x000000010b1d7824 */ /* 0x000fe200028e0619 */
[----:B------:R-:W-:Y:S01]  /*2440*/  ISETP.GT.AND P2, PT, R9, 0x8, P0 ;  /* 0x000000080900780c */ /* 0x000fe20000744270 */
[----:B------:R-:W-:Y:S01]  /*2450*/  BSSY B1, `(.L_x_40) ;  /* 0x0000007000017945 */ /* 0x000fe20003800000 */
[----:B------:R-:W-:Y:S01]  /*2460*/  FFMA R25, R34, R6, R23 ;  /* 0x0000000622197223 */ /* 0x000fe20000000017 */
[----:B------:R-:W-:-:S04]  /*2470*/  IADD3 R22, P0, R26, UR7, RZ ;  /* 0x000000071a167c10 */ /* 0x000fc8000ff1e0ff */
[----:B------:R4:W-:Y:S01]  /*2480*/  @P1 STG.E desc[UR14][R28.64], R25 ;  /* 0x000000191c001986 */ /* 0x0009e2000c10190e */
[----:B------:R-:W-:-:S05]  /*2490*/  IADD3.X R23, R27, UR8, RZ, P0, !PT ;  /* 0x000000081b177c10 */ /* 0x000fca00087fe4ff */
[----:B------:R-:W-:Y:S05]  /*24a0*/  @!P2 BRA `(.L_x_41) ;  /* 0x000000000004a947 */ /* 0x000fea0003800000 */
[----:B------:R0:W5:Y:S02]  /*24b0*/  LDG.E.LTC128B R60, desc[UR14][R22.64] ;  /* 0x0000000e163c7981 */ /* 0x000164000c1e1920 */
.L_x_41:
[----:B------:R-:W-:Y:S05]  /*24c0*/  BSYNC B1 ;  /* 0x0000000000017941 */ /* 0x000fea0003800000 */
.L_x_40:
[----:B0-----:R-:W-:Y:S01]  /*24d0*/  IADD3 R22, P5, R12, R56, RZ ;  /* 0x000000380c167210 */ /* 0x001fe20007fbe0ff */
[----:B-----5:R-:W-:Y:S01]  /*24e0*/  FMUL R24, R60, R7 ;  /* 0x000000073c187220 */ /* 0x020fe20000400000 */
        /* <DEDUP_REMOVED lines=8> */
[----:B--2---:R-:W-:-:S02]  /*2570*/  IADD3 R26, P5, R18, R59, RZ ;  /* 0x0000003b121a7210 */ /* 0x004fc40007fbe0ff */
[----:B----4-:R-:W-:-:S06]  /*2580*/  IADD3.X R25, R17, UR10, RZ, P6, !PT ;  /* 0x0000000a11197c10 */ /* 0x010fcc000b7fe4ff */
[----:B------:R-:W-:Y:S05]  /*2590*/  @!P4 BRA `(.L_x_43) ;  /* 0x000000000004c947 */ /* 0x000fea0003800000 */
[----:B------:R2:W5:Y:S02]  /*25a0*/  LDG.E.LTC128B R60, desc[UR14][R24.64] ;  /* 0x0000000e183c7981 */ /* 0x000564000c1e1920 */
.L_x_43:
[----:B------:R-:W-:Y:S05]  /*25b0*/  BSYNC B1 ;  /* 0x0000000000017941 */ /* 0x000fea0003800000 */
.L_x_42:
        /* <DEDUP_REMOVED lines=11> */
.L_x_45:
[----:B------:R-:W-:Y:S05]  /*2670*/  BSYNC B1 ;  /* 0x0000000000017941 */ /* 0x000fea0003800000 */
.L_x_44:
[----:B-----5:R-:W-:Y:S01]  /*2680*/  FMUL R30, R60, R7 ;  /* 0x000000073c1e7220 */ /* 0x020fe20000400000 */
[----:B0-----:R-:W-:Y:S01]  /*2690*/  IMAD.X R29, R21, 0x1, R13, P5 ;  /* 0x00000001151d7824 */ /* 0x001fe200028e060d */
[----:B------:R-:W-:Y:S01]  /*26a0*/  ISETP.GT.AND P1, PT, R9, 0x8, P1 ;  /* 0x000000080900780c */ /* 0x000fe20000f24270 */
[----:B------:R-:W-:Y:S01]  /*26b0*/  BSSY B1, `(.L_x_46) ;  /* 0x0000008000017945 */ /* 0x000fe20003800000 */
[----:B------:R-:W-:Y:S01]  /*26c0*/  FFMA R37, R37, R6, R30 ;  /* 0x0000000625257223 */ /* 0x000fe2000000001e */
[----:B-1----:R-:W-:Y:S02]  /*26d0*/  IADD3 R16, P4, R16, UR7, RZ ;  /* 0x0000000710107c10 */ /* 0x002fe4000ff9e0ff */
[----:B------:R-:W-:Y:S02]  /*26e0*/  IADD3 R30, P5, R18, R12, RZ ;  /* 0x0000000c121e7210 */ /* 0x000fe40007fbe0ff */
[----:B------:R0:W-:Y:S01]  /*26f0*/  @P2 STG.E desc[UR14][R28.64], R37 ;  /* 0x000000251c002986 */ /* 0x0001e2000c10190e */
[----:B------:R-:W-:-:S05]  /*2700*/  IADD3.X R17, R17, UR8, RZ, P4, !PT ;  /* 0x0000000811117c10 */ /* 0x000fca000a7fe4ff */
[----:B------:R-:W-:Y:S05]  /*2710*/  @!P1 BRA `(.L_x_47) ;  /* 0x0000000000049947 */ /* 0x000fea0003800000 */
[----:B------:R1:W5:Y:S02]  /*2720*/  LDG.E.LTC128B R60, desc[UR14][R16.64] ;  /* 0x0000000e103c7981 */ /* 0x000364000c1e1920 */
.L_x_47:
[----:B------:R-:W-:Y:S05]  /*2730*/  BSYNC B1 ;  /* 0x0000000000017941 */ /* 0x000fea0003800000 */
.L_x_46:
[----:B-1---5:R-:W-:Y:S01]  /*2740*/  FMUL R17, R60, R7 ;  /* 0x000000073c117220 */ /* 0x022fe20000400000 */
[----:B------:R-:W-:Y:S01]  /*2750*/  IMAD.X R31, R19, 0x1, R11, P5 ;  /* 0x00000001131f7824 */ /* 0x000fe200028e060b */
[----:B------:R-:W-:Y:S01]  /*2760*/  ISETP.GT.AND P2, PT, R9, 0x8, P0 ;  /* 0x000000080900780c */ /* 0x000fe20000744270 */
[----:B------:R-:W-:Y:S01]  /*2770*/  BSSY B1, `(.L_x_48) ;  /* 0x0000007000017945 */ /* 0x000fe20003800000 */
[----:B------:R-:W-:Y:S01]  /*2780*/  FFMA R17, R38, R6, R17 ;  /* 0x0000000626117223 */ /* 0x000fe20000000011 */
[----:B---3--:R-:W-:-:S04]  /*2790*/  IADD3 R14, P0, R14, UR7, RZ ;  /* 0x000000070e0e7c10 */ /* 0x008fc8000ff1e0ff */
[----:B------:R1:W-:Y:S01]  /*27a0*/  @P1 STG.E desc[UR14][R30.64], R17 ;  /* 0x000000111e001986 */ /* 0x0003e2000c10190e */
[----:B------:R-:W-:-:S05]  /*27b0*/  IADD3.X R15, R15, UR8, RZ, P0, !PT ;  /* 0x000000080f0f7c10 */ /* 0x000fca00087fe4ff */
[----:B------:R-:W-:Y:S05]  /*27c0*/  @!P2 BRA `(.L_x_49) ;  /* 0x000000000004a947 */ /* 0x000fea0003800000 */
[----:B------:R3:W5:Y:S02]  /*27d0*/  LDG.E.LTC128B R60, desc[UR14][R14.64] ;  /* 0x0000000e0e3c7981 */ /* 0x000764000c1e1920 */
.L_x_49:
[----:B------:R-:W-:Y:S05]  /*27e0*/  BSYNC B1 ;  /* 0x0000000000017941 */ /* 0x000fea0003800000 */
.L_x_48:
[----:B---3--:R-:W-:Y:S01]  /*27f0*/  IADD3 R14, P5, R20, R12, RZ ;  /* 0x0000000c140e7210 */ /* 0x008fe20007fbe0ff */
        /* <DEDUP_REMOVED lines=10> */
[----:B-1----:R-:W-:-:S06]  /*28a0*/  IADD3.X R17, R25, UR10, RZ, P6, !PT ;  /* 0x0000000a19117c10 */ /* 0x002fcc000b7fe4ff */
[----:B------:R-:W-:Y:S05]  /*28b0*/  @!P4 BRA `(.L_x_51) ;  /* 0x000000000004c947 */ /* 0x000fea0003800000 */
[----:B------:R1:W5:Y:S02]  /*28c0*/  LDG.E.LTC128B R60, desc[UR14][R16.64] ;  /* 0x0000000e103c7981 */ /* 0x000364000c1e1920 */
.L_x_51:
[----:B------:R-:W-:Y:S05]  /*28d0*/  BSYNC B1 ;  /* 0x0000000000017941 */ /* 0x000fea0003800000 */
.L_x_50:
[----:B---3-5:R-:W-:Y:S01]  /*28e0*/  FMUL R15, R60, R7 ;  /* 0x000000073c0f7220 */ /* 0x028fe20000400000 */
        /* <DEDUP_REMOVED lines=10> */
.L_x_53:
[----:B------:R-:W-:Y:S05]  /*2990*/  BSYNC B1 ;  /* 0x0000000000017941 */ /* 0x000fea0003800000 */
.L_x_52:
[----:B-----5:R-:W-:Y:S01]  /*29a0*/  FMUL R30, R60, R7 ;  /* 0x000000073c1e7220 */ /* 0x020fe20000400000 */
[----:B---3--:R-:W-:Y:S01]  /*29b0*/  IMAD.X R21, R29, 0x1, R13, P5 ;  /* 0x000000011d157824 */ /* 0x008fe200028e060d */
[----:B------:R-:W-:Y:S01]  /*29c0*/  ISETP.GT.AND P1, PT, R9, 0x8, P1 ;  /* 0x000000080900780c */ /* 0x000fe20000f24270 */
[----:B------:R-:W-:Y:S01]  /*29d0*/  BSSY B1, `(.L_x_54) ;  /* 0x0000008000017945 */ /* 0x000fe20003800000 */
[----:B------:R-:W-:Y:S01]  /*29e0*/  FFMA R41, R41, R6, R30 ;  /* 0x0000000629297223 */ /* 0x000fe2000000001e */
[----:B--2---:R-:W-:Y:S02]  /*29f0*/  IADD3 R24, P4, R24, UR7, RZ ;  /* 0x0000000718187c10 */ /* 0x004fe4000ff9e0ff */
[----:B------:R-:W-:Y:S02]  /*2a00*/  IADD3 R30, P5, R26, R12, RZ ;  /* 0x0000000c1a1e7210 */ /* 0x000fe40007fbe0ff */
[----:B------:R2:W-:Y:S01]  /*2a10*/  @P2 STG.E desc[UR14][R20.64], R41 ;  /* 0x0000002914002986 */ /* 0x0005e2000c10190e */
[----:B------:R-:W-:-:S05]  /*2a20*/  IADD3.X R25, R25, UR8, RZ, P4, !PT ;  /* 0x0000000819197c10 */ /* 0x000fca000a7fe4ff */
[----:B------:R-:W-:Y:S05]  /*2a30*/  @!P1 BRA `(.L_x_55) ;  /* 0x0000000000049947 */ /* 0x000fea0003800000 */
[----:B------:R3:W5:Y:S02]  /*2a40*/  LDG.E.LTC128B R60, desc[UR14][R24.64] ;  /* 0x0000000e183c7981 */ /* 0x000764000c1e1920 */
.L_x_55:
[----:B------:R-:W-:Y:S05]  /*2a50*/  BSYNC B1 ;  /* 0x0000000000017941 */ /* 0x000fea0003800000 */
.L_x_54:
[----:B---3-5:R-:W-:Y:S01]  /*2a60*/  FMUL R25, R60, R7 ;  /* 0x000000073c197220 */ /* 0x028fe20000400000 */
[----:B------:R-:W-:Y:S01]  /*2a70*/  IMAD.X R31, R27, 0x1, R11, P5 ;  /* 0x000000011b1f7824 */ /* 0x000fe200028e060b */
[----:B------:R-:W-:Y:S01]  /*2a80*/  ISETP.GT.AND P2, PT, R9, 0x8, P0 ;  /* 0x000000080900780c */ /* 0x000fe20000744270 */
[----:B------:R-:W-:Y:S01]  /*2a90*/  BSSY B1, `(.L_x_56) ;  /* 0x0000007000017945 */ /* 0x000fe20003800000 */
[----:B------:R-:W-:Y:S01]  /*2aa0*/  FFMA R25, R42, R6, R25 ;  /* 0x000000062a197223 */ /* 0x000fe20000000019 */
[----:B----4-:R-:W-:-:S04]  /*2ab0*/  IADD3 R22, P0, R22, UR7, RZ ;  /* 0x0000000716167c10 */ /* 0x010fc8000ff1e0ff */
[----:B------:R3:W-:Y:S01]  /*2ac0*/  @P1 STG.E desc[UR14][R30.64], R25 ;  /* 0x000000191e001986 */ /* 0x0007e2000c10190e */
[----:B------:R-:W-:-:S05]  /*2ad0*/  IADD3.X R23, R23, UR8, RZ, P0, !PT ;  /* 0x0000000817177c10 */ /* 0x000fca00087fe4ff */
[----:B------:R-:W-:Y:S05]  /*2ae0*/  @!P2 BRA `(.L_x_57) ;  /* 0x000000000004a947 */ /* 0x000fea0003800000 */
[----:B------:R4:W5:Y:S02]  /*2af0*/  LDG.E.LTC128B R60, desc[UR14][R22.64] ;  /* 0x0000000e163c7981 */ /* 0x000964000c1e1920 */
.L_x_57:
[----:B------:R-:W-:Y:S05]  /*2b00*/  BSYNC B1 ;  /* 0x0000000000017941 */ /* 0x000fea0003800000 */
.L_x_56:
[----:B----4-:R-:W-:Y:S01]  /*2b10*/  IADD3 R22, P5, R28, R12, RZ ;  /* 0x0000000c1c167210 */ /* 0x010fe20007fbe0ff */
        /* <DEDUP_REMOVED lines=10> */
[----:B---3--:R-:W-:-:S06]  /*2bc0*/  IADD3.X R25, R17, UR10, RZ, P6, !PT ;  /* 0x0000000a11197c10 */ /* 0x008fcc000b7fe4ff */
[----:B------:R-:W-:Y:S05]  /*2bd0*/  @!P4 BRA `(.L_x_59) ;  /* 0x000000000004c947 */ /* 0x000fea0003800000 */
[----:B------:R3:W5:Y:S02]  /*2be0*/  LDG.E.LTC128B R60, desc[UR14][R24.64] ;  /* 0x0000000e183c7981 */ /* 0x000764000c1e1920 */
.L_x_59:
[----:B------:R-:W-:Y:S05]  /*2bf0*/  BSYNC B1 ;  /* 0x0000000000017941 */ /* 0x000fea0003800000 */
.L_x_58:
[----:B----45:R-:W-:Y:S01]  /*2c00*/  FMUL R23, R60, R7 ;  /* 0x000000073c177220 */ /* 0x030fe20000400000 */
[----:B------:R-:W-:Y:S01]  /*2c10*/  IMAD.X R27, R19, 0x1, R13, P5 ;  /* 0x00000001131b7824 */ /* 0x000fe200028e060d */
[----:B------:R-:W-:Y:S01]  /*2c20*/  ISETP.GT.AND P2, PT, R9, RZ, P0 ;  /* 0x000000ff0900720c */ /* 0x000fe20000744270 */
[----:B------:R-:W-:Y:S01]  /*2c30*/  BSSY B1, `(.L_x_60) ;  /* 0x0000008000017945 */ /* 0x000fe20003800000 */
[----:B0-----:R-:W-:Y:S01]  /*2c40*/  FFMA R29, R44, R6, R23 ;  /* 0x000000062c1d7223 */ /* 0x001fe20000000017 */
[----:B------:R-:W-:Y:S02]  /*2c50*/  IADD3 R22, P6, R14, UR9, RZ ;  /* 0x000000090e167c10 */ /* 0x000fe4000ffde0ff */
[----:B------:R-:W-:Y:S02]  /*2c60*/  IADD3 R28, P5, R20, R59, RZ ;  /* 0x0000003b141c7210 */ /* 0x000fe40007fbe0ff */
[----:B------:R0:W-:Y:S01]  /*2c70*/  @P4 STG.E desc[UR14][R26.64], R29 ;  /* 0x0000001d1a004986 */ /* 0x0001e2000c10190e */
[----:B------:R-:W-:-:S05]  /*2c80*/  IADD3.X R23, R15, UR10, RZ, P6, !PT ;  /* 0x0000000a0f177c10 */ /* 0x000fca000b7fe4ff */
[----:B------:R-:W-:Y:S05]  /*2c90*/  @!P2 BRA `(.L_x_61) ;  /* 0x000000000004a947 */ /* 0x000fea0003800000 */
[----:B------:R4:W5:Y:S02]  /*2ca0*/  LDG.E.LTC128B R60, desc[UR14][R22.64] ;  /* 0x0000000e163c7981 */ /* 0x000964000c1e1920 */
.L_x_61:
[----:B------:R-:W-:Y:S05]  /*2cb0*/  BSYNC B1 ;  /* 0x0000000000017941 */ /* 0x000fea0003800000 */
.L_x_60:
        /* <DEDUP_REMOVED lines=11> */
.L_x_63:
[----:B------:R-:W-:Y:S05]  /*2d70*/  BSYNC B1 ;  /* 0x0000000000017941 */ /* 0x000fea0003800000 */
.L_x_62:
[----:B-1---5:R-:W-:Y:S01]  /*2d80*/  FMUL R17, R60, R7 ;  /* 0x000000073c117220 */ /* 0x022fe20000400000 */
        /* <DEDUP_REMOVED lines=9> */
.L_x_65:
[----:B------:R-:W-:Y:S05]  /*2e20*/  BSYNC B1 ;  /* 0x0000000000017941 */ /* 0x000fea0003800000 */
.L_x_64:
        /* <DEDUP_REMOVED lines=14> */
.L_x_67:
[----:B------:R-:W-:Y:S05]  /*2f10*/  BSYNC B1 ;  /* 0x0000000000017941 */ /* 0x000fea0003800000 */
.L_x_66:
[----:B0----5:R-:W-:Y:S01]  /*2f20*/  FMUL R15, R60, R7 ;  /* 0x000000073c0f7220 */ /* 0x021fe20000400000 */
[----:B------:R-:W-:Y:S01]  /*2f30*/  IMAD.X R19, R27, 0x1, R13, P6 ;  /* 0x000000011b137824 */ /* 0x000fe200030e060d */
[----:B------:R-:W-:Y:S01]  /*2f40*/  ISETP.GT.AND P2, PT, R9, RZ, P1 ;  /* 0x000000ff0900720c */ /* 0x000fe20000f44270 */
[----:B------:R-:W-:Y:S01]  /*2f50*/  BSSY B1, `(.L_x_68) ;  /* 0x0000007000017945 */ /* 0x000fe20003800000 */
[----:B------:R-:W-:Y:S01]  /*2f60*/  FFMA R15, R48, R6, R15 ;  /* 0x00000006300f7223 */ /* 0x000fe2000000000f */
[----:B------:R-:W-:-:S04]  /*2f70*/  IADD3 R32, P0, R22, UR9, RZ ;  /* 0x0000000916207c10 */ /* 0x000fc8000ff1e0ff */
[----:B------:R0:W-:Y:S01]  /*2f80*/  @P5 STG.E desc[UR14][R18.64], R15 ;  /* 0x0000000f12005986 */ /* 0x0001e2000c10190e */
[----:B------:R-:W-:-:S05]  /*2f90*/  IADD3.X R33, R23, UR10, RZ, P0, !PT ;  /* 0x0000000a17217c10 */ /* 0x000fca00087fe4ff */
[----:B------:R-:W-:Y:S05]  /*2fa0*/  @!P2 BRA `(.L_x_69) ;  /* 0x000000000004a947 */ /* 0x000fea0003800000 */
[----:B------:R0:W5:Y:S02]  /*2fb0*/  LDG.E.LTC128B R60, desc[UR14][R32.64] ;  /* 0x0000000e203c7981 */ /* 0x000164000c1e1920 */
.L_x_69:
[----:B------:R-:W-:Y:S05]  /*2fc0*/  BSYNC B1 ;  /* 0x0000000000017941 */ /* 0x000fea0003800000 */
.L_x_68:
[----:B------:R-:W-:Y:S01]  /*2fd0*/  IADD3 R14, P5, R28, R59, RZ ;  /* 0x0000003b1c0e7210 */ /* 0x000fe20007fbe0ff */
[----:B--2--5:R-:W-:Y:S01]  /*2fe0*/  FMUL R20, R60, R7 ;  /* 0x000000073c147220 */ /* 0x024fe20000400000 */
[----:B------:R-:W-:Y:S01]  /*2ff0*/  ISETP.GT.AND P4, PT, R9, 0x8, P4 ;  /* 0x000000080900780c */ /* 0x000fe20002784270 */
[----:B------:R-:W-:Y:S01]  /*3000*/  BSSY B1, `(.L_x_70) ;  /* 0x000000a000017945 */ /* 0x000fe20003800000 */
[----:B------:R-:W-:Y:S01]  /*3010*/  ISETP.GT.AND P0, PT, R10, 0x38, PT ;  /* 0x000000380a00780c */ /* 0x000fe20003f04270 */
[----:B------:R-:W-:Y:S01]  /*3020*/  FFMA R49, R49, R6, R20 ;  /* 0x0000000631317223 */ /* 0x000fe20000000014 */
[----:B0-----:R-:W-:Y:S01]  /*3030*/  IMAD.X R15, R29, 0x1, R13, P5 ;  /* 0x000000011d0f7824 */ /* 0x001fe200028e060d */
[----:B------:R-:W-:Y:S02]  /*3040*/  IADD3 R20, P6, R24, UR7, RZ ;  /* 0x0000000718147c10 */ /* 0x000fe4000ffde0ff */
[----:B------:R-:W-:Y:S02]  /*3050*/  IADD3 R30, P5, R26, R12, RZ ;  /* 0x0000000c1a1e7210 */ /* 0x000fe40007fbe0ff */
[----:B------:R0:W-:Y:S01]  /*3060*/  @P2 STG.E desc[UR14][R14.64], R49 ;  /* 0x000000310e002986 */ /* 0x0001e2000c10190e */
[----:B------:R-:W-:-:S03]  /*3070*/  IADD3.X R21, R25, UR8, RZ, P6, !PT ;  /* 0x0000000819157c10 */ /* 0x000fc6000b7fe4ff */
[----:B------:R-:W-:Y:S07]  /*3080*/  @!P4 BRA `(.L_x_71) ;  /* 0x000000000004c947 */ /* 0x000fee0003800000 */
[----:B------:R2:W5:Y:S02]  /*3090*/  LDG.E.LTC128B R60, desc[UR14][R20.64] ;  /* 0x0000000e143c7981 */ /* 0x000564000c1e1920 */
.L_x_71:
[----:B------:R-:W-:Y:S05]  /*30a0*/  BSYNC B1 ;  /* 0x0000000000017941 */ /* 0x000fea0003800000 */
.L_x_70:
[----:B--2--5:R-:W-:Y:S01]  /*30b0*/  FMUL R21, R60, R7 ;  /* 0x000000073c157220 */ /* 0x024fe20000400000 */
[----:B------:R-:W-:Y:S01]  /*30c0*/  IMAD.X R31, R27, 0x1, R11, P5 ;  /* 0x000000011b1f7824 */ /* 0x000fe200028e060b */
[----:B------:R-:W-:Y:S01]  /*30d0*/  ISETP.GT.AND P1, PT, R9, 0x8, P1 ;  /* 0x000000080900780c */ /* 0x000fe20000f24270 */
[----:B------:R-:W-:Y:S01]  /*30e0*/  BSSY B1, `(.L_x_72) ;  /* 0x0000008000017945 */ /* 0x000fe20003800000 */
[----:B---3--:R-:W-:Y:S01]  /*30f0*/  FFMA R25, R50, R6, R21 ;  /* 0x0000000632197223 */ /* 0x008fe20000000015 */
[----:B------:R-:W-:Y:S02]  /*3100*/  IADD3 R20, P5, R22, UR7, RZ ;  /* 0x0000000716147c10 */ /* 0x000fe4000ffbe0ff */
[----:B------:R-:W-:Y:S02]  /*3110*/  ISETP.GT.AND P2, PT, R10, 0x39, PT ;  /* 0x000000390a00780c */ /* 0x000fe40003f44270 */
[----:B------:R2:W-:Y:S01]  /*3120*/  @P4 STG.E desc[UR14][R30.64], R25 ;  /* 0x000000191e004986 */ /* 0x0005e2000c10190e */
[----:B------:R-:W-:-:S05]  /*3130*/  IADD3.X R21, R23, UR8, RZ, P5, !PT ;  /* 0x0000000817157c10 */ /* 0x000fca000affe4ff */
[----:B------:R-:W-:Y:S05]  /*3140*/  @!P1 BRA `(.L_x_73) ;  /* 0x0000000000049947 */ /* 0x000fea0003800000 */
[----:B------:R3:W5:Y:S02]  /*3150*/  LDG.E.LTC128B R60, desc[UR14][R20.64] ;  /* 0x0000000e143c7981 */ /* 0x000764000c1e1920 */
.L_x_73:
[----:B------:R-:W-:Y:S05]  /*3160*/  BSYNC B1 ;  /* 0x0000000000017941 */ /* 0x000fea0003800000 */
.L_x_72:
[----:B---3--:R-:W-:Y:S01]  /*3170*/  IADD3 R20, P6, R28, R12, RZ ;  /* 0x0000000c1c147210 */ /* 0x008fe20007fde0ff */
[----:B-----5:R-:W-:Y:S01]  /*3180*/  FMUL R10, R60, R7 ;  /* 0x000000073c0a7220 */ /* 0x020fe20000400000 */
[----:B------:R-:W-:Y:S01]  /*3190*/  ISETP.GT.AND P4, PT, R9, RZ, P0 ;  /* 0x000000ff0900720c */ /* 0x000fe20000784270 */
[----:B------:R-:W-:Y:S01]  /*31a0*/  BSSY B1, `(.L_x_74) ;  /* 0x0000009000017945 */ /* 0x000fe20003800000 */
[----:B----4-:R-:W-:Y:S01]  /*31b0*/  IADD3 R22, P5, R18, R59, RZ ;  /* 0x0000003b12167210 */ /* 0x010fe20007fbe0ff */
[----:B------:R-:W-:Y:S02]  /*31c0*/  IMAD.X R21, R29, 0x1, R11, P6 ;  /* 0x000000011d157824 */ /* 0x000fe400030e060b */
[----:B------:R-:W-:-:S05]  /*31d0*/  FFMA R51, R51, R6, R10 ;  /* 0x0000000633337223 */ /* 0x000fca000000000a */
[----:B------:R3:W-:Y:S03]  /*31e0*/  @P1 STG.E desc[UR14][R20.64], R51 ;  /* 0x0000003314001986 */ /* 0x0007e6000c10190e */
[----:B------:R-:W-:Y:S05]  /*31f0*/  @!P4 BRA `(.L_x_75) ;  /* 0x00000000000cc947 */ /* 0x000fea0003800000 */
[----:B---3--:R-:W-:-:S04]  /*3200*/  IADD3 R20, P1, R16, UR9, RZ ;  /* 0x0000000910147c10 */ /* 0x008fc8000ff3e0ff */
[----:B------:R-:W-:-:S05]  /*3210*/  IADD3.X R21, R17, UR10, RZ, P1, !PT ;  /* 0x0000000a11157c10 */ /* 0x000fca0008ffe4ff */
[----:B------:R4:W5:Y:S04]  /*3220*/  LDG.E.LTC128B R60, desc[UR14][R20.64] ;  /* 0x0000000e143c7981 */ /* 0x000968000c1e1920 */
.L_x_75:
[----:B------:R-:W-:Y:S05]  /*3230*/  BSYNC B1 ;  /* 0x0000000000017941 */ /* 0x000fea0003800000 */
.L_x_74:
[----:B---345:R-:W-:Y:S01]  /*3240*/  FMUL R21, R60, R7 ;  /* 0x000000073c157220 */ /* 0x038fe20000400000 */
[----:B------:R-:W-:Y:S01]  /*3250*/  IMAD.X R23, R19, 0x1, R13, P5 ;  /* 0x0000000113177824 */ /* 0x000fe200028e060d */
[----:B------:R-:W-:Y:S01]  /*3260*/  ISETP.GT.AND P1, PT, R9, RZ, P2 ;  /* 0x000000ff0900720c */ /* 0x000fe20001724270 */
[----:B------:R-:W-:Y:S01]  /*3270*/  BSSY B1, `(.L_x_76) ;  /* 0x0000008000017945 */ /* 0x000fe20003800000 */
[----:B--2---:R-:W-:Y:S01]  /*3280*/  FFMA R25, R52, R6, R21 ;  /* 0x0000000634197223 */ /* 0x004fe20000000015 */
[----:B------:R-:W-:Y:S02]  /*3290*/  IADD3 R20, P6, R32, UR9, RZ ;  /* 0x0000000920147c10 */ /* 0x000fe4000ffde0ff */
[----:B------:R-:W-:Y:S02]  /*32a0*/  IADD3 R24, P5, R14, R59, RZ ;  /* 0x0000003b0e187210 */ /* 0x000fe40007fbe0ff */
[----:B------:R2:W-:Y:S01]  /*32b0*/  @P4 STG.E desc[UR14][R22.64], R25 ;  /* 0x0000001916004986 */ /* 0x0005e2000c10190e */
[----:B------:R-:W-:-:S05]  /*32c0*/  IADD3.X R21, R33, UR10, RZ, P6, !PT ;  /* 0x0000000a21157c10 */ /* 0x000fca000b7fe4ff */
[----:B------:R-:W-:Y:S05]  /*32d0*/  @!P1 BRA `(.L_x_77) ;  /* 0x0000000000049947 */ /* 0x000fea0003800000 */
[----:B------:R3:W5:Y:S02]  /*32e0*/  LDG.E.LTC128B R60, desc[UR14][R20.64] ;  /* 0x0000000e143c7981 */ /* 0x000764000c1e1920 */
.L_x_77:
[----:B------:R-:W-:Y:S05]  /*32f0*/  BSYNC B1 ;  /* 0x0000000000017941 */ /* 0x000fea0003800000 */
.L_x_76:
[----:B-----5:R-:W-:Y:S01]  /*3300*/  FMUL R10, R60, R7 ;  /* 0x000000073c0a7220 */ /* 0x020fe20000400000 */
[----:B--2---:R-:W-:Y:S01]  /*3310*/  IMAD.X R25, R15, 0x1, R13, P5 ;  /* 0x000000010f197824 */ /* 0x004fe200028e060d */
[----:B------:R-:W-:Y:S01]  /*3320*/  ISETP.GT.AND P0, PT, R9, 0x8, P0 ;  /* 0x000000080900780c */ /* 0x000fe20000704270 */
[----:B------:R-:W-:Y:S01]  /*3330*/  BSSY B1, `(.L_x_78) ;  /* 0x0000008000017945 */ /* 0x000fe20003800000 */
[----:B------:R-:W-:Y:S01]  /*3340*/  FFMA R53, R53, R6, R10 ;  /* 0x0000000635357223 */ /* 0x000fe2000000000a */
[----:B-1----:R-:W-:Y:S02]  /*3350*/  IADD3 R16, P4, R16, UR7, RZ ;  /* 0x0000000710107c10 */ /* 0x002fe4000ff9e0ff */
[----:B---3--:R-:W-:Y:S02]  /*3360*/  IADD3 R20, P5, R18, R12, RZ ;  /* 0x0000000c12147210 */ /* 0x008fe40007fbe0ff */
[----:B------:R1:W-:Y:S01]  /*3370*/  @P1 STG.E desc[UR14][R24.64], R53 ;  /* 0x0000003518001986 */ /* 0x0003e2000c10190e */
[----:B------:R-:W-:-:S05]  /*3380*/  IADD3.X R17, R17, UR8, RZ, P4, !PT ;  /* 0x0000000811117c10 */ /* 0x000fca000a7fe4ff */
[----:B------:R-:W-:Y:S05]  /*3390*/  @!P0 BRA `(.L_x_79) ;  /* 0x0000000000048947 */ /* 0x000fea0003800000 */
[----:B------:R2:W5:Y:S02]  /*33a0*/  LDG.E.LTC128B R60, desc[UR14][R16.64] ;  /* 0x0000000e103c7981 */ /* 0x000564000c1e1920 */
.L_x_79:
[----:B------:R-:W-:Y:S05]  /*33b0*/  BSYNC B1 ;  /* 0x0000000000017941 */ /* 0x000fea0003800000 */
.L_x_78:
[----:B------:R-:W-:Y:S01]  /*33c0*/  ISETP.GT.AND P2, PT, R9, 0x8, P2 ;  /* 0x000000080900780c */ /* 0x000fe20001744270 */
[----:B-----5:R-:W-:Y:S01]  /*33d0*/  FMUL R13, R60, R7 ;  /* 0x000000073c0d7220 */ /* 0x020fe20000400000 */
[----:B------:R-:W-:Y:S01]  /*33e0*/  IMAD.X R21, R19, 0x1, R11, P5 ;  /* 0x0000000113157824 */ /* 0x000fe200028e060b */
[----:B------:R-:W-:Y:S02]  /*33f0*/  BSSY B1, `(.L_x_80) ;  /* 0x0000007000017945 */ /* 0x000fe40003800000 */
[----:B------:R-:W-:-:S05]  /*3400*/  FFMA R13, R54, R6, R13 ;  /* 0x00000006360d7223 */ /* 0x000fca000000000d */
[----:B------:R3:W-:Y:S01]  /*3410*/  @P0 STG.E desc[UR14][R20.64], R13 ;  /* 0x0000000d14000986 */ /* 0x0007e2000c10190e */
[----:B--2---:R-:W-:-:S04]  /*3420*/  IADD3 R16, P0, R32, UR7, RZ ;  /* 0x0000000720107c10 */ /* 0x004fc8000ff1e0ff */
[----:B------:R-:W-:Y:S01]  /*3430*/  IADD3.X R17, R33, UR8, RZ, P0, !PT ;  /* 0x0000000821117c10 */ /* 0x000fe200087fe4ff */
[----:B------:R-:W-:Y:S08]  /*3440*/  @!P2 BRA `(.L_x_81) ;  /* 0x000000000004a947 */ /* 0x000ff00003800000 */
[----:B------:R2:W5:Y:S02]  /*3450*/  LDG.E.LTC128B R60, desc[UR14][R16.64] ;  /* 0x0000000e103c7981 */ /* 0x000564000c1e1920 */
.L_x_81:
[----:B------:R-:W-:Y:S05]  /*3460*/  BSYNC B1 ;  /* 0x0000000000017941 */ /* 0x000fea0003800000 */
.L_x_80:
[----:B------:R-:W-:Y:S05]  /*3470*/  @!P2 BRA `(.L_x_82) ;  /* 0x0000000800d4a947 */ /* 0x000fea0003800000 */
[----:B------:R-:W-:Y:S01]  /*3480*/  IADD3 R12, P0, R14, R12, RZ ;  /* 0x0000000c0e0c7210 */ /* 0x000fe20007f1e0ff */
[----:B-----5:R-:W-:-:S04]  /*3490*/  FMUL R60, R60, R7 ;  /* 0x000000073c3c7220 */ /* 0x020fc80000400000 */
[----:B---3--:R-:W-:Y:S02]  /*34a0*/  IMAD.X R13, R15, 0x1, R11, P0 ;  /* 0x000000010f0d7824 */ /* 0x008fe400000e060b */
[----:B------:R-:W-:-:S05]  /*34b0*/  FFMA R55, R55, R6, R60 ;  /* 0x0000000637377223 */ /* 0x000fca000000003c */
[----:B------:R4:W-:Y:S01]  /*34c0*/  STG.E desc[UR14][R12.64], R55 ;  /* 0x000000370c007986 */ /* 0x0009e2000c10190e */
[----:B------:R-:W-:Y:S05]  /*34d0*/  BRA `(.L_x_82) ;  /* 0x0000000800bc7947 */ /* 0x000fea0003800000 */
.L_x_23:
[----:B------:R-:W-:Y:S01]  /*34e0*/  ULDC.64 UR8, c[0x0][0x6c0] ;  /* 0x0001b00000087ab9 */ /* 0x000fe20000000a00 */
[----:B------:R-:W-:Y:S01]  /*34f0*/  ISETP.GT.AND P2, PT, R10, 0x1, PT ;  /* 0x000000010a00780c */ /* 0x000fe20003f44270 */
[-C--:B--2---:R-:W-:Y:S01]  /*3500*/  FMUL R11, R24, R6.reuse ;  /* 0x00000006180b7220 */ /* 0x084fe20000400000 */
[----:B------:R-:W-:Y:S01]  /*3510*/  LEA R12, P1, R22, UR8, 0x2 ;  /* 0x00000008160c7c11 */ /* 0x000fe2000f8210ff */
[-C--:B------:R-:W-:Y:S01]  /*3520*/  FMUL R25, R25, R6.reuse ;  /* 0x0000000619197220 */ /* 0x080fe20000400000 */
[C---:B------:R-:W-:Y:S01]  /*3530*/  ISETP.GT.AND P4, PT, R9.reuse, RZ, P2 ;  /* 0x000000ff0900720c */ /* 0x040fe20001784270 */
[----:B------:R-:W-:Y:S01]  /*3540*/  IMAD.SHL.U32 R59, R64, 0x20, RZ ;  /* 0x00000020403b7824 */ /* 0x000fe200078e00ff */
[----:B------:R-:W-:Y:S01]  /*3550*/  LEA.HI.X R13, R22, UR9, R69, 0x2, P1 ;  /* 0x00000009160d7c11 */ /* 0x000fe200088f1445 */
[-C--:B------:R-:W-:Y:S01]  /*3560*/  FMUL R19, R26, R6.reuse ;  /* 0x000000061a137220 */ /* 0x080fe20000400000 */
[----:B------:R-:W-:Y:S01]  /*3570*/  ISETP.GT.AND P1, PT, R9, 0x8, P0 ;  /* 0x000000080900780c */ /* 0x000fe20000724270 */
[----:B------:R-:W-:Y:S01]  /*3580*/  FMUL R27, R27, R6 ;  /* 0x000000061b1b7220 */ /* 0x000fe20000400000 */
[----:B------:R-:W-:Y:S01]  /*3590*/  ISETP.GT.AND P0, PT, R10, 0x8, PT ;  /* 0x000000080a00780c */ /* 0x000fe20003f04270 */
[----:B------:R0:W-:Y:S01]  /*35a0*/  @P5 STG.E desc[UR14][R12.64], R11 ;  /* 0x0000000b0c005986 */ /* 0x0001e2000c10190e */
[C---:B------:R-:W-:Y:S01]  /*35b0*/  LEA R14, P5, R64.reuse, R12, 0x2 ;  /* 0x0000000c400e7211 */ /* 0x040fe200078a10ff */
[-C--:B------:R-:W-:Y:S01]  /*35c0*/  FMUL R29, R29, R6.reuse ;  /* 0x000000061d1d7220 */ /* 0x080fe20000400000 */
[----:B------:R-:W-:Y:S01]  /*35d0*/  ISETP.GT.AND P2, PT, R9, 0x8, P2 ;  /* 0x000000080900780c */ /* 0x000fe20001744270 */
[-C--:B------:R-:W-:Y:S01]  /*35e0*/  FMUL R31, R31, R6.reuse ;  /* 0x000000061f1f7220 */ /* 0x080fe20000400000 */
[C-C-:B------:R-:W-:Y:S01]  /*35f0*/  LEA.HI.X R15, R64.reuse, R13, R65.reuse, 0x2, P5 ;  /* 0x0000000d400f7211 */ /* 0x140fe200028f1441 */
[-C--:B------:R-:W-:Y:S01]  /*3600*/  FMUL R33, R33, R6.reuse ;  /* 0x0000000621217220 */ /* 0x080fe20000400000 */
[----:B------:R-:W-:Y:S01]  /*3610*/  SHF.L.U64.HI R57, R64, 0x5, R65 ;  /* 0x0000000540397819 */ /* 0x000fe20000010241 */
[----:B------:R-:W-:Y:S01]  /*3620*/  FMUL R35, R35, R6 ;  /* 0x0000000623237220 */ /* 0x000fe20000400000 */
[----:B------:R-:W-:Y:S01]  /*3630*/  ISETP.GT.AND P5, PT, R9, RZ, P0 ;  /* 0x000000ff0900720c */ /* 0x000fe200007a4270 */
[----:B------:R1:W-:Y:S01]  /*3640*/  @P4 STG.E desc[UR14][R14.64], R25 ;  /* 0x000000190e004986 */ /* 0x0003e2000c10190e */
[C---:B------:R-:W-:Y:S01]  /*3650*/  IADD3 R16, P4, R59.reuse, R12, RZ ;  /* 0x0000000c3b107210 */ /* 0x040fe20007f9e0ff */
[----:B0-----:R-:W-:Y:S01]  /*3660*/  FMUL R11, R28, R6 ;  /* 0x000000061c0b7220 */ /* 0x001fe20000400000 */
[----:B------:R-:W-:Y:S01]  /*3670*/  IADD3 R18, P6, R59, R14, RZ ;  /* 0x0000000e3b127210 */ /* 0x000fe20007fde0ff */
[----:B------:R0:W-:Y:S01]  /*3680*/  @P1 STG.E desc[UR14][R12.64+0x20], R19 ;  /* 0x000020130c001986 */ /* 0x0001e2000c10190e */
[----:B------:R-:W-:Y:S01]  /*3690*/  ISETP.GT.AND P1, PT, R10, 0x9, PT ;  /* 0x000000090a00780c */ /* 0x000fe20003f24270 */
[----:B------:R-:W-:Y:S01]  /*36a0*/  IMAD.X R17, R57, 0x1, R13, P4 ;  /* 0x0000000139117824 */ /* 0x000fe200020e060d */
[C---:B------:R-:W-:Y:S01]  /*36b0*/  ISETP.GT.AND P0, PT, R9.reuse, 0x8, P0 ;  /* 0x000000080900780c */ /* 0x040fe20000704270 */
[----:B------:R2:W-:Y:S01]  /*36c0*/  @P2 STG.E desc[UR14][R14.64+0x20], R27 ;  /* 0x0000201b0e002986 */ /* 0x0005e2000c10190e */
[----:B------:R-:W-:Y:S01]  /*36d0*/  ISETP.GT.AND P4, PT, R9, RZ, P1 ;  /* 0x000000ff0900720c */ /* 0x000fe20000f84270 */
[-C--:B------:R-:W-:Y:S01]  /*36e0*/  FMUL R37, R37, R6.reuse ;  /* 0x0000000625257220 */ /* 0x080fe20000400000 */
[----:B------:R-:W-:Y:S01]  /*36f0*/  IADD3 R61, P2, R59, 0x20, RZ ;  /* 0x000000203b3d7810 */ /* 0x000fe20007f5e0ff */
[----:B------:R3:W-:Y:S01]  /*3700*/  @P5 STG.E desc[UR14][R16.64], R11 ;  /* 0x0000000b10005986 */ /* 0x0007e2000c10190e */
[----:B------:R-:W-:Y:S01]  /*3710*/  ISETP.GT.AND P1, PT, R9, 0x8, P1 ;  /* 0x000000080900780c */ /* 0x000fe20000f24270 */
[-C--:B-1----:R-:W-:Y:S01]  /*3720*/  FMUL R25, R30, R6.reuse ;  /* 0x000000061e197220 */ /* 0x082fe20000400000 */
[----:B------:R-:W-:Y:S01]  /*3730*/  FMUL R39, R39, R6 ;  /* 0x0000000627277220 */ /* 0x000fe20000400000 */
[----:B0-----:R-:W-:Y:S01]  /*3740*/  IADD3 R12, P5, R61, R12, RZ ;  /* 0x0000000c3d0c7210 */ /* 0x001fe20007fbe0ff */
[----:B------:R-:W-:Y:S01]  /*3750*/  IMAD.X R19, R57, 0x1, R15, P6 ;  /* 0x0000000139137824 */ /* 0x000fe200030e060f */
[----:B------:R-:W-:Y:S01]  /*3760*/  IADD3 R20, P6, R59, R16, RZ ;  /* 0x000000103b147210 */ /* 0x000fe20007fde0ff */
[----:B------:R-:W-:Y:S01]  /*3770*/  IMAD.X R63, RZ, RZ, R57, P2 ;  /* 0x000000ffff3f7224 */ /* 0x000fe200010e0639 */
[----:B------:R-:W-:Y:S01]  /*3780*/  ISETP.GT.AND P2, PT, R10, 0x10, PT ;  /* 0x000000100a00780c */ /* 0x000fe20003f44270 */
[----:B------:R-:W-:Y:S01]  /*3790*/  FMUL R41, R41, R6 ;  /* 0x0000000629297220 */ /* 0x000fe20000400000 */
[----:B------:R-:W-:Y:S01]  /*37a0*/  @P4 STG.E desc[UR14][R18.64], R29 ;  /* 0x0000001d12004986 */ /* 0x000fe2000c10190e */
[----:B------:R-:W-:Y:S01]  /*37b0*/  IMAD.X R13, R63, 0x1, R13, P5 ;  /* 0x000000013f0d7824 */ /* 0x000fe200028e060d */
[----:B--2---:R-:W-:Y:S01]  /*37c0*/  IADD3 R14, P4, R61, R14, RZ ;  /* 0x0000000e3d0e7210 */ /* 0x004fe20007f9e0ff */
[----:B---3--:R-:W-:Y:S01]  /*37d0*/  FMUL R11, R32, R6 ;  /* 0x00000006200b7220 */ /* 0x008fe20000400000 */
[----:B------:R-:W-:Y:S01]  /*37e0*/  ISETP.GT.AND P5, PT, R9, RZ, P2 ;  /* 0x000000ff0900720c */ /* 0x000fe200017a4270 */
[----:B------:R-:W-:Y:S01]  /*37f0*/  IMAD.X R21, R57, 0x1, R17, P6 ;  /* 0x0000000139157824 */ /* 0x000fe200030e0611 */
[----:B------:R0:W-:Y:S01]  /*3800*/  @P0 STG.E desc[UR14][R12.64], R25 ;  /* 0x000000190c000986 */ /* 0x0001e2000c10190e */
[----:B------:R-:W-:Y:S01]  /*3810*/  ISETP.GT.AND P0, PT, R10, 0x11, PT ;  /* 0x000000110a00780c */ /* 0x000fe20003f04270 */
[----:B------:R-:W-:-:S02]  /*3820*/  IMAD.X R15, R63, 0x1, R15, P4 ;  /* 0x000000013f0f7824 */ /* 0x000fc400020e060f */
[-C--:B------:R-:W-:Y:S01]  /*3830*/  FMUL R43, R43, R6.reuse ;  /* 0x000000062b2b7220 */ /* 0x080fe20000400000 */
[-C--:B------:R-:W-:Y:S01]  /*3840*/  FMUL R45, R45, R6.reuse ;  /* 0x000000062d2d7220 */ /* 0x080fe20000400000 */
[----:B------:R-:W-:Y:S01]  /*3850*/  ISETP.GT.AND P4, PT, R9, RZ, P0 ;  /* 0x000000ff0900720c */ /* 0x000fe20000784270 */
[-C--:B------:R-:W-:Y:S01]  /*3860*/  FMUL R47, R47, R6.reuse ;  /* 0x000000062f2f7220 */ /* 0x080fe20000400000 */
[----:B------:R1:W-:Y:S01]  /*3870*/  @P1 STG.E desc[UR14][R14.64], R31 ;  /* 0x0000001f0e001986 */ /* 0x0003e2000c10190e */
[----:B------:R-:W-:Y:S01]  /*3880*/  ISETP.GT.AND P1, PT, R9, 0x8, P2 ;  /* 0x000000080900780c */ /* 0x000fe20001724270 */
[----:B------:R-:W-:Y:S01]  /*3890*/  FMUL R27, R48, R6 ;  /* 0x00000006301b7220 */ /* 0x000fe20000400000 */
[----:B------:R-:W-:Y:S01]  /*38a0*/  IADD3 R22, P2, R59, R18, RZ ;  /* 0x000000123b167210 */ /* 0x000fe20007f5e0ff */
[----:B------:R2:W-:Y:S01]  /*38b0*/  @P5 STG.E desc[UR14][R20.64], R11 ;  /* 0x0000000b14005986 */ /* 0x0005e2000c10190e */
[----:B0-----:R-:W-:Y:S01]  /*38c0*/  IADD3 R12, P5, R61, R16, RZ ;  /* 0x000000103d0c7210 */ /* 0x001fe20007fbe0ff */
[----:B------:R-:W-:Y:S01]  /*38d0*/  FMUL R25, R34, R6 ;  /* 0x0000000622197220 */ /* 0x000fe20000400000 */
[----:B------:R-:W-:Y:S01]  /*38e0*/  ISETP.GT.AND P0, PT, R9, 0x8, P0 ;  /* 0x000000080900780c */ /* 0x000fe20000704270 */
[----:B------:R-:W-:Y:S01]  /*38f0*/  IMAD.X R23, R57, 0x1, R19, P2 ;  /* 0x0000000139177824 */ /* 0x000fe200010e0613 */
[C---:B------:R-:W-:Y:S01]  /*3900*/  ISETP.GT.AND P2, PT, R10.reuse, 0x18, PT ;  /* 0x000000180a00780c */ /* 0x040fe20003f44270 */
[----:B------:R-:W-:Y:S01]  /*3910*/  IMAD.X R13, R63, 0x1, R17, P5 ;  /* 0x000000013f0d7824 */ /* 0x000fe200028e0611 */
[----:B------:R-:W-:Y:S01]  /*3920*/  IADD3 R16, P6, R59, R20, RZ ;  /* 0x000000143b107210 */ /* 0x000fe20007fde0ff */
[-C--:B------:R-:W-:Y:S01]  /*3930*/  FMUL R49, R49, R6.reuse ;  /* 0x0000000631317220 */ /* 0x080fe20000400000 */
[----:B------:R-:W-:Y:S01]  /*3940*/  @P4 STG.E desc[UR14][R22.64], R33 ;  /* 0x0000002116004986 */ /* 0x000fe2000c10190e */
[----:B------:R-:W-:Y:S01]  /*3950*/  ISETP.GT.AND P5, PT, R9, RZ, P2 ;  /* 0x000000ff0900720c */ /* 0x000fe200017a4270 */
[----:B------:R-:W-:Y:S01]  /*3960*/  FMUL R51, R51, R6 ;  /* 0x0000000633337220 */ /* 0x000fe20000400000 */
[----:B-1----:R-:W-:Y:S01]  /*3970*/  IADD3 R14, P4, R61, R18, RZ ;  /* 0x000000123d0e7210 */ /* 0x002fe20007f9e0ff */
[----:B------:R0:W-:Y:S01]  /*3980*/  @P1 STG.E desc[UR14][R12.64], R25 ;  /* 0x000000190c001986 */ /* 0x0001e2000c10190e */
[----:B------:R-:W-:Y:S01]  /*3990*/  ISETP.GT.AND P1, PT, R10, 0x19, PT ;  /* 0x000000190a00780c */ /* 0x000fe20003f24270 */
[-C--:B--2---:R-:W-:Y:S01]  /*39a0*/  FMUL R11, R36, R6.reuse ;  /* 0x00000006240b7220 */ /* 0x084fe20000400000 */
[----:B------:R-:W-:Y:S01]  /*39b0*/  IMAD.X R17, R57, 0x1, R21, P6 ;  /* 0x0000000139117824 */ /* 0x000fe200030e0615 */
[----:B------:R-:W-:Y:S01]  /*39c0*/  ISETP.GT.AND P2, PT, R9, 0x8, P2 ;  /* 0x000000080900780c */ /* 0x000fe20001744270 */
[----:B------:R-:W-:Y:S01]  /*39d0*/  IMAD.X R15, R63, 0x1, R19, P4 ;  /* 0x000000013f0f7824 */ /* 0x000fe200020e0613 */
[----:B------:R-:W-:Y:S01]  /*39e0*/  ISETP.GT.AND P4, PT, R9, RZ, P1 ;  /* 0x000000ff0900720c */ /* 0x000fe20000f84270 */
[-C--:B------:R-:W-:Y:S01]  /*39f0*/  FMUL R53, R53, R6.reuse ;  /* 0x0000000635357220 */ /* 0x080fe20000400000 */
[----:B------:R-:W-:Y:S01]  /*3a00*/  ISETP.GT.AND P1, PT, R9, 0x8, P1 ;  /* 0x000000080900780c */ /* 0x000fe20000f24270 */
[----:B------:R-:W-:Y:S01]  /*3a10*/  FMUL R55, R55, R6 ;  /* 0x0000000637377220 */ /* 0x000fe20000400000 */
[----:B------:R1:W-:Y:S01]  /*3a20*/  @P0 STG.E desc[UR14][R14.64], R35 ;  /* 0x000000230e000986 */ /* 0x0003e2000c10190e */
[----:B------:R-:W-:Y:S01]  /*3a30*/  IADD3 R18, P0, R59, R22, RZ ;  /* 0x000000163b127210 */ /* 0x000fe20007f1e0ff */
[----:B0-----:R-:W-:-:S02]  /*3a40*/  FMUL R25, R38, R6 ;  /* 0x0000000626197220 */ /* 0x001fc40000400000 */
[----:B------:R0:W-:Y:S01]  /*3a50*/  @P5 STG.E desc[UR14][R16.64], R11 ;  /* 0x0000000b10005986 */ /* 0x0001e2000c10190e */
[----:B------:R-:W-:Y:S01]  /*3a60*/  IADD3 R12, P5, R61, R20, RZ ;  /* 0x000000143d0c7210 */ /* 0x000fe20007fbe0ff */
[----:B------:R-:W-:Y:S01]  /*3a70*/  IMAD.X R19, R57, 0x1, R23, P0 ;  /* 0x0000000139137824 */ /* 0x000fe200000e0617 */
[C---:B------:R-:W-:Y:S02]  /*3a80*/  ISETP.GT.AND P0, PT, R10.reuse, 0x20, PT ;  /* 0x000000200a00780c */ /* 0x040fe40003f04270 */
[----:B------:R-:W-:Y:S01]  /*3a90*/  IADD3 R20, P6, R59, R16, RZ ;  /* 0x000000103b147210 */ /* 0x000fe20007fde0ff */
[----:B------:R-:W-:Y:S01]  /*3aa0*/  IMAD.X R13, R63, 0x1, R21, P5 ;  /* 0x000000013f0d7824 */ /* 0x000fe200028e0615 */
[----:B------:R-:W-:Y:S01]  /*3ab0*/  @P4 STG.E desc[UR14][R18.64], R37 ;  /* 0x0000002512004986 */ /* 0x000fe2000c10190e */
[----:B-1----:R-:W-:Y:S02]  /*3ac0*/  IADD3 R14, P5, R61, R22, RZ ;  /* 0x000000163d0e7210 */ /* 0x002fe40007fbe0ff */
[----:B------:R-:W-:Y:S01]  /*3ad0*/  ISETP.GT.AND P4, PT, R9, RZ, P0 ;  /* 0x000000ff0900720c */ /* 0x000fe20000784270 */
[----:B------:R1:W-:Y:S01]  /*3ae0*/  @P2 STG.E desc[UR14][R12.64], R25 ;  /* 0x000000190c002986 */ /* 0x0003e2000c10190e */
[----:B------:R-:W-:Y:S01]  /*3af0*/  ISETP.GT.AND P2, PT, R10, 0x21, PT ;  /* 0x000000210a00780c */ /* 0x000fe20003f44270 */
[----:B------:R-:W-:-:S02]  /*3b00*/  IMAD.X R15, R63, 0x1, R23, P5 ;  /* 0x000000013f0f7824 */ /* 0x000fc400028e0617 */
[----:B0-----:R-:W-:Y:S01]  /*3b10*/  FMUL R11, R40, R6 ;  /* 0x00000006280b7220 */ /* 0x001fe20000400000 */
[----:B------:R-:W-:Y:S01]  /*3b20*/  IMAD.X R21, R57, 0x1, R17, P6 ;  /* 0x0000000139157824 */ /* 0x000fe200030e0611 */
[----:B------:R-:W-:Y:S01]  /*3b30*/  ISETP.GT.AND P5, PT, R9, RZ, P2 ;  /* 0x000000ff0900720c */ /* 0x000fe200017a4270 */
[----:B------:R0:W-:Y:S01]  /*3b40*/  @P1 STG.E desc[UR14][R14.64], R39 ;  /* 0x000000270e001986 */ /* 0x0001e2000c10190e */
[----:B------:R-:W-:Y:S02]  /*3b50*/  IADD3 R22, P1, R59, R18, RZ ;  /* 0x000000123b167210 */ /* 0x000fe40007f3e0ff */
[----:B------:R-:W-:Y:S02]  /*3b60*/  ISETP.GT.AND P0, PT, R9, 0x8, P0 ;  /* 0x000000080900780c */ /* 0x000fe40000704270 */
[----:B------:R2:W-:Y:S01]  /*3b70*/  @P4 STG.E desc[UR14][R20.64], R11 ;  /* 0x0000000b14004986 */ /* 0x0005e2000c10190e */
[----:B-1----:R-:W-:Y:S01]  /*3b80*/  IADD3 R12, P4, R61, R16, RZ ;  /* 0x000000103d0c7210 */ /* 0x002fe20007f9e0ff */
[----:B------:R-:W-:Y:S01]  /*3b90*/  IMAD.X R23, R57, 0x1, R19, P1 ;  /* 0x0000000139177824 */ /* 0x000fe200008e0613 */
[----:B------:R-:W-:Y:S01]  /*3ba0*/  ISETP.GT.AND P2, PT, R9, 0x8, P2 ;  /* 0x000000080900780c */ /* 0x000fe20001744270 */
[----:B------:R-:W-:Y:S01]  /*3bb0*/  FMUL R25, R42, R6 ;  /* 0x000000062a197220 */ /* 0x000fe20000400000 */
[----:B------:R-:W-:Y:S01]  /*3bc0*/  ISETP.GT.AND P1, PT, R10, 0x28, PT ;  /* 0x000000280a00780c */ /* 0x000fe20003f24270 */
[----:B------:R-:W-:Y:S01]  /*3bd0*/  IMAD.X R13, R63, 0x1, R17, P4 ;  /* 0x000000013f0d7824 */ /* 0x000fe200020e0611 */
[----:B------:R-:W-:Y:S01]  /*3be0*/  @P5 STG.E desc[UR14][R22.64], R41 ;  /* 0x0000002916005986 */ /* 0x000fe2000c10190e */
[----:B0-----:R-:W-:-:S02]  /*3bf0*/  IADD3 R14, P5, R61, R18, RZ ;  /* 0x000000123d0e7210 */ /* 0x001fc40007fbe0ff */
[----:B------:R-:W-:Y:S01]  /*3c00*/  ISETP.GT.AND P4, PT, R9, RZ, P1 ;  /* 0x000000ff0900720c */ /* 0x000fe20000f84270 */
[----:B------:R0:W-:Y:S01]  /*3c10*/  @P0 STG.E desc[UR14][R12.64], R25 ;  /* 0x000000190c000986 */ /* 0x0001e2000c10190e */
[----:B------:R-:W-:Y:S01]  /*3c20*/  ISETP.GT.AND P0, PT, R10, 0x29, PT ;  /* 0x000000290a00780c */ /* 0x000fe20003f04270 */
[----:B------:R-:W-:Y:S01]  /*3c30*/  IMAD.X R15, R63, 0x1, R19, P5 ;  /* 0x000000013f0f7824 */ /* 0x000fe200028e0613 */
[----:B------:R-:W-:Y:S01]  /*3c40*/  IADD3 R16, P6, R59, R20, RZ ;  /* 0x000000143b107210 */ /* 0x000fe20007fde0ff */
[----:B--2---:R-:W-:Y:S01]  /*3c50*/  FMUL R11, R44, R6 ;  /* 0x000000062c0b7220 */ /* 0x004fe20000400000 */
[----:B------:R-:W-:Y:S02]  /*3c60*/  ISETP.GT.AND P5, PT, R9, RZ, P0 ;  /* 0x000000ff0900720c */ /* 0x000fe400007a4270 */
[----:B------:R1:W-:Y:S01]  /*3c70*/  @P2 STG.E desc[UR14][R14.64], R43 ;  /* 0x0000002b0e002986 */ /* 0x0003e2000c10190e */
[----:B------:R-:W-:Y:S01]  /*3c80*/  IMAD.X R17, R57, 0x1, R21, P6 ;  /* 0x0000000139117824 */ /* 0x000fe200030e0615 */
[----:B------:R-:W-:-:S02]  /*3c90*/  IADD3 R18, P2, R59, R22, RZ ;  /* 0x000000163b127210 */ /* 0x000fc40007f5e0ff */
[----:B------:R-:W-:Y:S01]  /*3ca0*/  ISETP.GT.AND P1, PT, R9, 0x8, P1 ;  /* 0x000000080900780c */ /* 0x000fe20000f24270 */
[----:B0-----:R-:W-:Y:S01]  /*3cb0*/  FMUL R25, R46, R6 ;  /* 0x000000062e197220 */ /* 0x001fe20000400000 */
[----:B------:R-:W-:Y:S01]  /*3cc0*/  @P4 STG.E desc[UR14][R16.64], R11 ;  /* 0x0000000b10004986 */ /* 0x000fe2000c10190e */
[----:B------:R-:W-:Y:S01]  /*3cd0*/  IADD3 R12, P4, R61, R20, RZ ;  /* 0x000000143d0c7210 */ /* 0x000fe20007f9e0ff */
[----:B------:R-:W-:Y:S01]  /*3ce0*/  IMAD.X R19, R57, 0x1, R23, P2 ;  /* 0x0000000139137824 */ /* 0x000fe200010e0617 */
[----:B------:R-:W-:Y:S02]  /*3cf0*/  ISETP.GT.AND P0, PT, R9, 0x8, P0 ;  /* 0x000000080900780c */ /* 0x000fe40000704270 */
[----:B------:R-:W-:Y:S01]  /*3d00*/  ISETP.GT.AND P2, PT, R10, 0x30, PT ;  /* 0x000000300a00780c */ /* 0x000fe20003f44270 */
[----:B------:R-:W-:Y:S01]  /*3d10*/  IMAD.X R13, R63, 0x1, R21, P4 ;  /* 0x000000013f0d7824 */ /* 0x000fe200020e0615 */
[----:B------:R-:W-:Y:S01]  /*3d20*/  @P5 STG.E desc[UR14][R18.64], R45 ;  /* 0x0000002d12005986 */ /* 0x000fe2000c10190e */
[----:B-1----:R-:W-:-:S02]  /*3d30*/  IADD3 R14, P5, R61, R22, RZ ;  /* 0x000000163d0e7210 */ /* 0x002fc40007fbe0ff */
[----:B------:R-:W-:Y:S01]  /*3d40*/  ISETP.GT.AND P4, PT, R9, RZ, P2 ;  /* 0x000000ff0900720c */ /* 0x000fe20001784270 */
[----:B------:R0:W-:Y:S01]  /*3d50*/  @P1 STG.E desc[UR14][R12.64], R25 ;  /* 0x000000190c001986 */ /* 0x0001e2000c10190e */
[----:B------:R-:W-:Y:S01]  /*3d60*/  IADD3 R20, P6, R59, R16, RZ ;  /* 0x000000103b147210 */ /* 0x000fe20007fde0ff */
[----:B------:R-:W-:Y:S01]  /*3d70*/  IMAD.X R15, R63, 0x1, R23, P5 ;  /* 0x000000013f0f7824 */ /* 0x000fe200028e0617 */
[----:B------:R-:W-:-:S03]  /*3d80*/  ISETP.GT.AND P1, PT, R10, 0x31, PT ;  /* 0x000000310a00780c */ /* 0x000fc60003f24270 */
[----:B------:R-:W-:Y:S01]  /*3d90*/  IMAD.X R21, R57, 0x1, R17, P6 ;  /* 0x0000000139157824 */ /* 0x000fe200030e0611 */
[C---:B------:R-:W-:Y:S01]  /*3da0*/  ISETP.GT.AND P5, PT, R9.reuse, RZ, P1 ;  /* 0x000000ff0900720c */ /* 0x040fe20000fa4270 */
[----:B------:R1:W-:Y:S01]  /*3db0*/  @P0 STG.E desc[UR14][R14.64], R47 ;  /* 0x0000002f0e000986 */ /* 0x0003e2000c10190e */
[----:B------:R-:W-:Y:S02]  /*3dc0*/  ISETP.GT.AND P6, PT, R9, 0x8, P2 ;  /* 0x000000080900780c */ /* 0x000fe400017c4270 */
        /* <DEDUP_REMOVED lines=8> */
[----:B------:R-:W-:-:S02]  /*3e50*/  ISETP.GT.AND P2, PT, R10, 0x39, PT ;  /* 0x000000390a00780c */ /* 0x000fc40003f44270 */
[----:B------:R-:W-:Y:S01]  /*3e60*/  IADD3 R10, P4, R61, R18, RZ ;  /* 0x000000123d0a7210 */ /* 0x000fe20007f9e0ff */
[----:B------:R-:W-:Y:S01]  /*3e70*/  @P5 STG.E desc[UR14][R22.64], R49 ;  /* 0x0000003116005986 */ /* 0x000fe2000c10190e */
[----:B-1----:R-:W-:-:S03]  /*3e80*/  IADD3 R14, P5, R59, R20, RZ ;  /* 0x000000143b0e7210 */ /* 0x002fc60007fbe0ff */
[----:B------:R-:W-:Y:S01]  /*3e90*/  IMAD.X R11, R63, 0x1, R19, P4 ;  /* 0x000000013f0b7824 */ /* 0x000fe200020e0613 */
[----:B------:R-:W-:Y:S01]  /*3ea0*/  IADD3 R18, P4, R61, R20, RZ ;  /* 0x000000143d127210 */ /* 0x000fe20007f9e0ff */
[----:B------:R0:W-:Y:S01]  /*3eb0*/  @P6 STG.E desc[UR14][R12.64], R25 ;  /* 0x000000190c006986 */ /* 0x0001e2000c10190e */
[--C-:B------:R-:W-:Y:S01]  /*3ec0*/  IMAD.X R15, R57, 0x1, R21.reuse, P5 ;  /* 0x00000001390f7824 */ /* 0x100fe200028e0615 */
[----:B------:R-:W-:Y:S02]  /*3ed0*/  ISETP.GT.AND P6, PT, R9, RZ, P0 ;  /* 0x000000ff0900720c */ /* 0x000fe400007c4270 */
[----:B------:R-:W-:Y:S01]  /*3ee0*/  IADD3 R16, P5, R59, R22, RZ ;  /* 0x000000163b107210 */ /* 0x000fe20007fbe0ff */
[----:B------:R-:W-:Y:S01]  /*3ef0*/  IMAD.X R19, R63, 0x1, R21, P4 ;  /* 0x000000013f137824 */ /* 0x000fe200020e0615 */
[C---:B------:R-:W-:Y:S01]  /*3f00*/  ISETP.GT.AND P4, PT, R9.reuse, RZ, P2 ;  /* 0x000000ff0900720c */ /* 0x040fe20001784270 */
[-C--:B--2---:R-:W-:Y:S01]  /*3f10*/  FMUL R21, R54, R6.reuse ;  /* 0x0000000636157220 */ /* 0x084fe20000400000 */
[----:B------:R-:W-:Y:S01]  /*3f20*/  ISETP.GT.AND P0, PT, R9, 0x8, P0 ;  /* 0x000000080900780c */ /* 0x000fe20000704270 */
[--C-:B------:R-:W-:Y:S01]  /*3f30*/  IMAD.X R17, R57, 0x1, R23.reuse, P5 ;  /* 0x0000000139117824 */ /* 0x100fe200028e0617 */
[----:B------:R-:W-:Y:S01]  /*3f40*/  ISETP.GT.AND P2, PT, R9, 0x8, P2 ;  /* 0x000000080900780c */ /* 0x000fe20001744270 */
[----:B------:R-:W-:Y:S01]  /*3f50*/  FMUL R9, R52, R6 ;  /* 0x0000000634097220 */ /* 0x000fe20000400000 */
[----:B0-----:R-:W-:Y:S01]  /*3f60*/  IADD3 R12, P5, R61, R22, RZ ;  /* 0x000000163d0c7210 */ /* 0x001fe20007fbe0ff */
[----:B------:R0:W-:Y:S04]  /*3f70*/  @P1 STG.E desc[UR14][R10.64], R51 ;  /* 0x000000330a001986 */ /* 0x0001e8000c10190e */
[----:B------:R-:W-:Y:S01]  /*3f80*/  IMAD.X R13, R63, 0x1, R23, P5 ;  /* 0x000000013f0d7824 */ /* 0x000fe200028e0617 */
[----:B------:R0:W-:Y:S04]  /*3f90*/  @P6 STG.E desc[UR14][R14.64], R9 ;  /* 0x000000090e006986 */ /* 0x0001e8000c10190e */
[----:B------:R0:W-:Y:S04]  /*3fa0*/  @P4 STG.E desc[UR14][R16.64], R53 ;  /* 0x0000003510004986 */ /* 0x0001e8000c10190e */
[----:B------:R0:W-:Y:S04]  /*3fb0*/  @P0 STG.E desc[UR14][R18.64], R21 ;  /* 0x0000001512000986 */ /* 0x0001e8000c10190e */
[----:B------:R0:W-:Y:S02]  /*3fc0*/  @P2 STG.E desc[UR14][R12.64], R55 ;  /* 0x000000370c002986 */ /* 0x0001e4000c10190e */
.L_x_82:
[----:B------:R-:W-:Y:S05]  /*3fd0*/  BSYNC B0 ;  /* 0x0000000000007941 */ /* 0x000fea0003800000 */
.L_x_22:
[----:B------:R-:W-:Y:S01]  /*3fe0*/  ULDC UR8, c[0x0][0xc] ;  /* 0x0000030000087ab9 */ /* 0x000fe20000000800 */
[----:B------:R-:W-:Y:S01]  /*3ff0*/  ULDC UR9, c[0x0][0x10] ;  /* 0x0000040000097ab9 */ /* 0x000fe20000000800 */
[----:B0-----:R-:W0:Y:S01]  /*4000*/  LDC R9, c[0x0][0x14] ;  /* 0x00000500ff097b82 */ /* 0x001e220000000800 */
[----:B------:R-:W-:Y:S01]  /*4010*/  UIMAD.WIDE.U32 UR8, UR8, UR9, URZ ;  /* 0x00000009080872a5 */ /* 0x000fe2000f8e003f */
[----:B------:R-:W-:Y:S02]  /*4020*/  IMAD.MOV.U32 R10, RZ, RZ, R0 ;  /* 0x000000ffff0a7224 */ /* 0x000fe400078e0000 */
[----:B------:R-:W-:Y:S02]  /*4030*/  IMAD.MOV.U32 R11, RZ, RZ, R5 ;  /* 0x000000ffff0b7224 */ /* 0x000fe400078e0005 */
[----:B--2---:R-:W-:Y:S02]  /*4040*/  IMAD.MOV.U32 R16, RZ, RZ, -0x1 ;  /* 0xffffffffff107424 */ /* 0x004fe400078e00ff */
[----:B------:R-:W-:-:S02]  /*4050*/  IMAD.MOV.U32 R59, RZ, RZ, -0x1 ;  /* 0xffffffffff3b7424 */ /* 0x000fc400078e00ff */
[----:B0-----:R-:W-:-:S04]  /*4060*/  IMAD.WIDE.U32 R10, R9, UR8, R10 ;  /* 0x00000008090a7c25 */ /* 0x001fc8000f8e000a */
[----:B------:R-:W-:Y:S01]  /*4070*/  IMAD R5, R9, UR9, RZ ;  /* 0x0000000909057c24 */ /* 0x000fe2000f8e02ff */
[----:B------:R-:W-:Y:S01]  /*4080*/  ULDC.64 UR8, c[0x0][0x750] ;  /* 0x0001d40000087ab9 */ /* 0x000fe20000000a00 */
[----:B------:R-:W-:Y:S01]  /*4090*/  PRMT R9, RZ, 0x7610, R9 ;  /* 0x00007610ff097816 */ /* 0x000fe20000000009 */
[----:B------:R-:W-:Y:S01]  /*40a0*/  IMAD.MOV.U32 R0, RZ, RZ, R10 ;  /* 0x000000ffff007224 */ /* 0x000fe200078e000a */
[----:B------:R-:W-:Y:S01]  /*40b0*/  ISETP.GE.U32.AND P0, PT, R10, UR8, PT ;  /* 0x000000080a007c0c */ /* 0x000fe2000bf06070 */
[----:B------:R-:W-:-:S05]  /*40c0*/  IMAD.IADD R5, R11, 0x1, R5 ;  /* 0x000000010b057824 */ /* 0x000fca00078e0205 */
[----:B------:R-:W-:-:S13]  /*40d0*/  ISETP.GE.U32.AND.EX P0, PT, R5, UR9, PT, P0 ;  /* 0x0000000905007c0c */ /* 0x000fda000bf06100 */
[----:B------:R-:W-:Y:S05]  /*40e0*/  @P0 BRA `(.L_x_83) ;  /* 0x0000000400680947 */ /* 0x000fea0003800000 */
[----:B---3--:R-:W0:Y:S01]  /*40f0*/  S2R R20, SR_CTAID.X ;  /* 0x0000000000147919 */ /* 0x008e220000002500 */
[----:B------:R-:W2:Y:S01]  /*4100*/  LDC.64 R14, c[0x0][0x728] ;  /* 0x0001ca00ff0e7b82 */ /* 0x000ea20000000a00 */
[----:B------:R-:W-:Y:S01]  /*4110*/  ULDC UR7, c[0x0][0x150] ;  /* 0x0000540000077ab9 */ /* 0x000fe20000000800 */
[----:B----4-:R-:W-:Y:S01]  /*4120*/  IMAD.MOV.U32 R12, RZ, RZ, R0 ;  /* 0x000000ffff0c7224 */ /* 0x010fe200078e0000 */
[----:B------:R-:W3:Y:S01]  /*4130*/  S2R R22, SR_CTAID.Y ;  /* 0x0000000000167919 */ /* 0x000ee20000002600 */
[----:B------:R-:W-:-:S04]  /*4140*/  IMAD.MOV.U32 R13, RZ, RZ, R5 ;  /* 0x000000ffff0d7224 */ /* 0x000fc800078e0005 */
[----:B------:R-:W4:Y:S08]  /*4150*/  LDC R23, c[0x0][0x144] ;  /* 0x00005100ff177b82 */ /* 0x000f300000000800 */
[----:B------:R-:W1:Y:S08]  /*4160*/  LDC R16, c[0x0][0x730] ;  /* 0x0001cc00ff107b82 */ /* 0x000e700000000800 */
[----:B------:R-:W1:Y:S01]  /*4170*/  LDC.64 R18, c[0x0][0x720] ;  /* 0x0001c800ff127b82 */ /* 0x000e620000000a00 */
[----:B--2---:R-:W-:-:S04]  /*4180*/  ISETP.NE.U32.AND P0, PT, R14, RZ, PT ;  /* 0x000000ff0e00720c */ /* 0x004fc80003f05070 */
[----:B------:R-:W-:Y:S02]  /*4190*/  ISETP.NE.AND.EX P0, PT, R15, RZ, PT, P0 ;  /* 0x000000ff0f00720c */ /* 0x000fe40003f05300 */
[----:B0-----:R-:W-:-:S05]  /*41a0*/  I2FP.F32.U32 R8, R20 ;  /* 0x0000001400087245 */ /* 0x001fca0000201000 */
[----:B------:R-:W-:-:S04]  /*41b0*/  FMUL R8, R8, UR7 ;  /* 0x0000000708087c20 */ /* 0x000fc80008400000 */
[----:B------:R0:W2:Y:S02]  /*41c0*/  F2I.U32.TRUNC.NTZ R21, R8 ;  /* 0x0000000800157305 */ /* 0x0000a4000020f000 */
[----:B---34-:R-:W-:Y:S05]  /*41d0*/  @!P0 BRA `(.L_x_84) ;  /* 0x0000000000288947 */ /* 0x018fea0003800000 */
[----:B------:R-:W3:Y:S02]  /*41e0*/  LDC R9, c[0x0][0x734] ;  /* 0x0001cd00ff097b82 */ /* 0x000ee40000000800 */
[----:B---3--:R-:W-:-:S05]  /*41f0*/  IADD3 R13, P0, R0, R9, RZ ;  /* 0x00000009000d7210 */ /* 0x008fca0007f1e0ff */
[----:B------:R-:W-:-:S04]  /*4200*/  IMAD.X R17, RZ, RZ, R5, P0 ;  /* 0x000000ffff117224 */ /* 0x000fc800000e0605 */
[----:B0-----:R-:W-:-:S04]  /*4210*/  IMAD.WIDE.U32 R8, R17, R14, RZ ;  /* 0x0000000e11087225 */ /* 0x001fc800078e00ff */
[----:B------:R-:W-:-:S04]  /*4220*/  IMAD.WIDE.U32 R10, P0, R13, R15, R8 ;  /* 0x0000000f0d0a7225 */ /* 0x000fc80007800008 */
[----:B------:R-:W-:-:S04]  /*4230*/  IMAD.WIDE.U32 R8, R13, R14, RZ ;  /* 0x0000000e0d087225 */ /* 0x000fc800078e00ff */
[----:B------:R-:W-:Y:S01]  /*4240*/  IMAD.X R13, RZ, RZ, RZ, P0 ;  /* 0x000000ffff0d7224 */ /* 0x000fe200000e06ff */
[----:B------:R-:W-:Y:S01]  /*4250*/  IADD3 RZ, P0, R9, R10, RZ ;  /* 0x0000000a09ff7210 */ /* 0x000fe20007f1e0ff */
[----:B------:R-:W-:-:S04]  /*4260*/  IMAD.MOV.U32 R12, RZ, RZ, R11 ;  /* 0x000000ffff0c7224 */ /* 0x000fc800078e000b */
[----:B------:R-:W-:-:S08]  /*4270*/  IMAD.WIDE.U32.X R12, R17, R15, R12, P0 ;  /* 0x0000000f110c7225 */ /* 0x000fd000000e040c */
.L_x_84:
[-CC-:B-1----:R-:W-:Y:S01]  /*4280*/  SHF.R.U64 R59, R12, R16.reuse, R13.reuse ;  /* 0x000000100c3b7219 */ /* 0x182fe2000000120d */
[----:B------:R-:W1:Y:S01]  /*4290*/  LDC.64 R28, c[0x0][0x740] ;  /* 0x0001d000ff1c7b82 */ /* 0x000e620000000a00 */
[----:B0-----:R-:W-:Y:S01]  /*42a0*/  SHF.R.U32.HI R8, RZ, R16, R13 ;  /* 0x00000010ff087219 */ /* 0x001fe2000001160d */
[----:B--2---:R-:W-:Y:S01]  /*42b0*/  IMAD.MOV R21, RZ, RZ, -R21 ;  /* 0x000000ffff157224 */ /* 0x004fe200078e0a15 */
[----:B------:R-:W-:Y:S01]  /*42c0*/  IADD3 R11, P0, RZ, -R59, RZ ;  /* 0x8000003bff0b7210 */ /* 0x000fe20007f1e0ff */
[----:B------:R-:W-:Y:S01]  /*42d0*/  ULDC UR7, c[0x0][0x154] ;  /* 0x0000550000077ab9 */ /* 0x000fe20000000800 */
[----:B------:R-:W-:Y:S02]  /*42e0*/  IMAD.MOV.U32 R13, RZ, RZ, 0x1 ;  /* 0x00000001ff0d7424 */ /* 0x000fe400078e00ff */
[----:B------:R-:W-:Y:S01]  /*42f0*/  IMAD R21, R23, R21, R20 ;  /* 0x0000001517157224 */ /* 0x000fe200078e0214 */
[----:B------:R-:W0:Y:S01]  /*4300*/  LDC R12, c[0x0][0x718] ;  /* 0x0001c600ff0c7b82 */ /* 0x000e220000000800 */
[----:B------:R-:W-:-:S02]  /*4310*/  IMAD.X R9, RZ, RZ, ~R8, P0 ;  /* 0x000000ffff097224 */ /* 0x000fc400000e0e08 */
[----:B------:R-:W-:Y:S02]  /*4320*/  IMAD.MOV.U32 R8, RZ, RZ, R0 ;  /* 0x000000ffff087224 */ /* 0x000fe400078e0000 */
[-C--:B------:R-:W-:Y:S02]  /*4330*/  IMAD R10, R9, R18.reuse, RZ ;  /* 0x00000012090a7224 */ /* 0x080fe400078e02ff */
[----:B------:R-:W-:Y:S01]  /*4340*/  IMAD.MOV.U32 R9, RZ, RZ, R5 ;  /* 0x000000ffff097224 */ /* 0x000fe200078e0005 */
[----:B------:R-:W2:Y:S01]  /*4350*/  LDC R24, c[0x0][0x708] ;  /* 0x0001c200ff187b82 */ /* 0x000ea20000000800 */
[----:B------:R-:W-:-:S04]  /*4360*/  IMAD.WIDE.U32 R8, R11, R18, R8 ;  /* 0x000000120b087225 */ /* 0x000fc800078e0008 */
[----:B------:R-:W-:-:S03]  /*4370*/  IMAD R11, R11, R19, R10 ;  /* 0x000000130b0b7224 */ /* 0x000fc600078e020a */
[----:B------:R-:W3:Y:S01]  /*4380*/  LDC R26, c[0x0][0x758] ;  /* 0x0001d600ff1a7b82 */ /* 0x000ee20000000800 */
[----:B------:R-:W-:Y:S01]  /*4390*/  I2FP.F32.U32 R10, R22 ;  /* 0x00000016000a7245 */ /* 0x000fe20000201000 */
[----:B------:R-:W-:Y:S01]  /*43a0*/  IMAD.IADD R9, R9, 0x1, R11 ;  /* 0x0000000109097824 */ /* 0x000fe200078e020b */
[----:B-1----:R-:W-:Y:S01]  /*43b0*/  ISETP.NE.U32.AND P0, PT, R28, RZ, PT ;  /* 0x000000ff1c00720c */ /* 0x002fe20003f05070 */
[----:B------:R-:W-:Y:S02]  /*43c0*/  IMAD.MOV.U32 R11, RZ, RZ, -0x1 ;  /* 0xffffffffff0b7424 */ /* 0x000fe400078e00ff */
[----:B------:R-:W-:Y:S02]  /*43d0*/  FMUL R10, R10, UR7 ;  /* 0x000000070a0a7c20 */ /* 0x000fe40008400000 */
[----:B------:R-:W1:Y:S01]  /*43e0*/  LDC R19, c[0x0][0x148] ;  /* 0x00005200ff137b82 */ /* 0x000e620000000800 */
[----:B0-----:R-:W-:Y:S01]  /*43f0*/  SHF.R.U64 R16, R8, R12, R9 ;  /* 0x0000000c08107219 */ /* 0x001fe20000001209 */
[----:B------:R0:W4:Y:S01]  /*4400*/  F2I.U32.TRUNC.NTZ R17, R10 ;  /* 0x0000000a00117305 */ /* 0x000122000020f000 */
[----:B------:R-:W-:-:S02]  /*4410*/  ISETP.NE.AND.EX P0, PT, R29, RZ, PT, P0 ;  /* 0x000000ff1d00720c */ /* 0x000fc40003f05300 */
[----:B------:R-:W-:-:S03]  /*4420*/  SHF.R.U32.HI R9, RZ, R12, R9 ;  /* 0x0000000cff097219 */ /* 0x000fc60000011609 */
[----:B------:R-:W0:Y:S01]  /*4430*/  LDC R20, c[0x0][0x700] ;  /* 0x0001c000ff147b82 */ /* 0x000e220000000800 */
[-CC-:B--2---:R-:W-:Y:S02]  /*4440*/  SHF.R.U64 R14, R16, R24.reuse, R9.reuse ;  /* 0x00000018100e7219 */ /* 0x184fe40000001209 */
[----:B------:R-:W-:-:S05]  /*4450*/  SHF.R.U32.HI R9, RZ, R24, R9 ;  /* 0x00000018ff097219 */ /* 0x000fca0000011609 */
[----:B------:R-:W2:Y:S01]  /*4460*/  LDC R25, c[0x0][0x748] ;  /* 0x0001d200ff197b82 */ /* 0x000ea20000000800 */
[-CC-:B---3--:R-:W-:Y:S02]  /*4470*/  SHF.R.U64 R18, R14, R26.reuse, R9.reuse ;  /* 0x0000001a0e127219 */ /* 0x188fe40000001209 */
[-C--:B------:R-:W-:Y:S02]  /*4480*/  SHF.L.U32 R11, R11, R26.reuse, RZ ;  /* 0x0000001a0b0b7219 */ /* 0x080fe400000006ff */
[-C--:B------:R-:W-:Y:S01]  /*4490*/  SHF.R.U32.HI R9, RZ, R26.reuse, R9 ;  /* 0x0000001aff097219 */ /* 0x080fe20000011609 */
[----:B------:R-:W-:Y:S01]  /*44a0*/  IMAD.MOV.U32 R8, RZ, RZ, R18 ;  /* 0x000000ffff087224 */ /* 0x000fe200078e0012 */
[----:B------:R-:W-:Y:S01]  /*44b0*/  SHF.L.U32 R26, R13, R26, RZ ;  /* 0x0000001a0d1a7219 */ /* 0x000fe200000006ff */
[----:B------:R-:W3:Y:S01]  /*44c0*/  LDC R27, c[0x0][0x738] ;  /* 0x0001ce00ff1b7b82 */ /* 0x000ee20000000800 */
[----:B------:R-:W-:-:S07]  /*44d0*/  LOP3.LUT R23, RZ, R11, RZ, 0x33, !PT ;  /* 0x0000000bff177212 */ /* 0x000fce00078e33ff */
[----:B------:R-:W0:Y:S01]  /*44e0*/  LDC R30, c[0x0][0x710] ;  /* 0x0001c400ff1e7b82 */ /* 0x000e220000000800 */
[----:B----4-:R-:W-:Y:S05]  /*44f0*/  @!P0 BRA `(.L_x_85) ;  /* 0x0000000000288947 */ /* 0x010fea0003800000 */
[----:B------:R-:W4:Y:S02]  /*4500*/  LDC R13, c[0x0][0x74c] ;  /* 0x0001d300ff0d7b82 */ /* 0x000f240000000800 */
[----:B----4-:R-:W-:-:S05]  /*4510*/  IADD3 R13, P0, R18, R13, RZ ;  /* 0x0000000d120d7210 */ /* 0x010fca0007f1e0ff */
[----:B------:R-:W-:-:S04]  /*4520*/  IMAD.X R15, RZ, RZ, R9, P0 ;  /* 0x000000ffff0f7224 */ /* 0x000fc800000e0609 */
[----:B------:R-:W-:-:S04]  /*4530*/  IMAD.WIDE.U32 R8, R15, R28, RZ ;  /* 0x0000001c0f087225 */ /* 0x000fc800078e00ff */
[----:B0-----:R-:W-:-:S04]  /*4540*/  IMAD.WIDE.U32 R10, P0, R13, R29, R8 ;  /* 0x0000001d0d0a7225 */ /* 0x001fc80007800008 */
[----:B------:R-:W-:-:S04]  /*4550*/  IMAD.WIDE.U32 R8, R13, R28, RZ ;  /* 0x0000001c0d087225 */ /* 0x000fc800078e00ff */
[----:B------:R-:W-:Y:S01]  /*4560*/  IMAD.X R13, RZ, RZ, RZ, P0 ;  /* 0x000000ffff0d7224 */ /* 0x000fe200000e06ff */
[----:B------:R-:W-:Y:S01]  /*4570*/  IADD3 RZ, P0, R9, R10, RZ ;  /* 0x0000000a09ff7210 */ /* 0x000fe20007f1e0ff */
[----:B------:R-:W-:-:S04]  /*4580*/  IMAD.MOV.U32 R12, RZ, RZ, R11 ;  /* 0x000000ffff0c7224 */ /* 0x000fc800078e000b */
[----:B------:R-:W-:-:S08]  /*4590*/  IMAD.WIDE.U32.X R8, R15, R29, R12, P0 ;  /* 0x0000001d0f087225 */ /* 0x000fd000000e040c */
.L_x_85:
[----:B--2---:R-:W-:Y:S01]  /*45a0*/  SHF.R.U64 R8, R8, R25, R9 ;  /* 0x0000001908087219 */ /* 0x004fe20000001209 */
[----:B0-----:R-:W-:Y:S01]  /*45b0*/  VIADD R13, R20, 0xffffffff ;  /* 0xffffffff140d7836 */ /* 0x001fe20000000000 */
[----:B------:R-:W-:Y:S01]  /*45c0*/  LOP3.LUT R11, R14, R23, RZ, 0xc0, !PT ;  /* 0x000000170e0b7212 */ /* 0x000fe200078ec0ff */
[----:B------:R-:W-:Y:S02]  /*45d0*/  IMAD.MOV R17, RZ, RZ, -R17 ;  /* 0x000000ffff117224 */ /* 0x000fe400078e0a11 */
[----:B------:R-:W-:Y:S01]  /*45e0*/  IMAD.MOV R9, RZ, RZ, -R8 ;  /* 0x000000ffff097224 */ /* 0x000fe200078e0a08 */
[----:B------:R-:W-:Y:S01]  /*45f0*/  LOP3.LUT R16, R16, R13, RZ, 0xc0, !PT ;  /* 0x0000000d10107212 */ /* 0x000fe200078ec0ff */
[----:B-1----:R-:W-:Y:S02]  /*4600*/  @P3 IMAD R21, R19, R17, R22 ;  /* 0x0000001113153224 */ /* 0x002fe400078e0216 */
[----:B------:R-:W-:Y:S02]  /*4610*/  IMAD R8, R26, R8, R11 ;  /* 0x000000081a087224 */ /* 0x000fe400078e020b */
[----:B---3--:R-:W-:-:S02]  /*4620*/  IMAD R9, R9, R27, R18 ;  /* 0x0000001b09097224 */ /* 0x008fc400078e0212 */
[----:B------:R-:W-:Y:S02]  /*4630*/  IMAD R8, R8, R30, R21 ;  /* 0x0000001e08087224 */ /* 0x000fe400078e0215 */
[----:B------:R-:W-:Y:S02]  /*4640*/  IMAD R11, R9, R20, R16 ;  /* 0x00000014090b7224 */ /* 0x000fe400078e0210 */
[----:B------:R-:W-:-:S03]  /*4650*/  IMAD.MOV.U32 R10, RZ, RZ, 0x1 ;  /* 0x00000001ff0a7424 */ /* 0x000fc600078e00ff */
[----:B------:R-:W-:Y:S02]  /*4660*/  SEL R16, R11, R8, !P3 ;  /* 0x000000080b107207 */ /* 0x000fe40005800000 */
[----:B------:R-:W-:Y:S02]  /*4670*/  PRMT R9, R10, 0x7610, R9 ;  /* 0x000076100a097816 */ /* 0x000fe40000000009 */
[----:B------:R-:W-:-:S07]  /*4680*/  SEL R8, R8, R11, !P3 ;  /* 0x0000000b08087207 */ /* 0x000fce0005800000 */
.L_x_83:
[----:B------:R-:W-:Y:S01]  /*4690*/  LOP3.LUT P0, RZ, R9, 0xff, RZ, 0xc0, !PT ;  /* 0x000000ff09ff7812 */ /* 0x000fe2000780c0ff */
[----:B------:R-:W-:-:S12]  /*46a0*/  IMAD.MOV.U32 R11, RZ, RZ, R8 ;  /* 0x000000ffff0b7224 */ /* 0x000fd800078e0008 */
[----:B------:R-:W-:Y:S05]  /*46b0*/  @P0 BRA `(.L_x_86) ;  /* 0xffffffc8007c0947 */ /* 0x000fea000383ffff */
[----:B------:R-:W-:Y:S05]  /*46c0*/  EXIT ;  /* 0x000000000000794d */ /* 0x000fea0003800000 */
.L_x_4:
[----:B0-----:R-:W-:Y:S01]  /*46d0*/  ULDC.64 UR4, c[0x0][0x750] ;  /* 0x0001d40000047ab9 */ /* 0x001fe20000000a00 */
        /* <DEDUP_REMOVED lines=25> */
.L_x_88:
[-CC-:B------:R-:W-:Y:S01]  /*4870*/  SHF.R.U64 R16, R14, R18.reuse, R15.reuse ;  /* 0x000000120e107219 */ /* 0x180fe2000000120f */
[----:B------:R-:W0:Y:S01]  /*4880*/  LDC R22, c[0x0][0x718] ;  /* 0x0001c600ff167b82 */ /* 0x000e220000000800 */
[----:B------:R-:W-:Y:S01]  /*4890*/  SHF.R.U32.HI R3, RZ, R18, R15 ;  /* 0x00000012ff037219 */ /* 0x000fe2000001160f */
[----:B------:R-:W-:Y:S01]  /*48a0*/  IMAD.MOV.U32 R10, RZ, RZ, R0 ;  /* 0x000000ffff0a7224 */ /* 0x000fe200078e0000 */
[----:B------:R-:W-:Y:S01]  /*48b0*/  IADD3 R9, P0, RZ, -R16, RZ ;  /* 0x80000010ff097210 */ /* 0x000fe20007f1e0ff */
[----:B------:R-:W-:Y:S01]  /*48c0*/  IMAD.MOV.U32 R11, RZ, RZ, R5 ;  /* 0x000000ffff0b7224 */ /* 0x000fe200078e0005 */
[----:B------:R-:W-:Y:S01]  /*48d0*/  I2FP.F32.U32 R12, R8 ;  /* 0x00000008000c7245 */ /* 0x000fe20000201000 */
[----:B------:R-:W-:Y:S02]  /*48e0*/  ULDC UR4, c[0x0][0x150] ;  /* 0x0000540000047ab9 */ /* 0x000fe40000000800 */
        /* <DEDUP_REMOVED lines=11> */
[----:B------:R-:W-:-:S03]  /*49a0*/  IMAD.MOV.U32 R11, RZ, RZ, 0x1 ;  /* 0x00000001ff0b7424 */ /* 0x000fc600078e00ff */
[-C--:B0-----:R-:W-:Y:S02]  /*49b0*/  SHF.R.U64 R14, R10, R22.reuse, R3 ;  /* 0x000000160a0e7219 */ /* 0x081fe40000001203 */
[----:B------:R-:W-:Y:S02]  /*49c0*/  I2FP.F32.U32 R10, R7 ;  /* 0x00000007000a7245 */ /* 0x000fe40000201000 */
[----:B------:R-:W0:Y:S01]  /*49d0*/  LDC R12, c[0x0][0x758] ;  /* 0x0001d600ff0c7b82 */ /* 0x000e220000000800 */
[----:B-1----:R-:W-:Y:S01]  /*49e0*/  ISETP.NE.U32.AND P0, PT, R26, RZ, PT ;  /* 0x000000ff1a00720c */ /* 0x002fe20003f05070 */
[----:B---3--:R-:W-:Y:S02]  /*49f0*/  IMAD.MOV R9, RZ, RZ, -R13 ;  /* 0x000000ffff097224 */ /* 0x008fe400078e0a0d */
[----:B------:R-:W-:Y:S01]  /*4a00*/  FMUL R10, R10, UR4 ;  /* 0x000000040a0a7c20 */ /* 0x000fe20008400000 */
[----:B------:R-:W-:Y:S02]  /*4a10*/  SHF.R.U32.HI R3, RZ, R22, R3 ;  /* 0x00000016ff037219 */ /* 0x000fe40000011603 */
[----:B------:R-:W-:Y:S01]  /*4a20*/  ISETP.NE.AND.EX P0, PT, R27, RZ, PT, P0 ;  /* 0x000000ff1b00720c */ /* 0x000fe20003f05300 */
[----:B------:R1:W3:Y:S01]  /*4a30*/  F2I.U32.TRUNC.NTZ R17, R10 ;  /* 0x0000000a00117305 */ /* 0x0002e2000020f000 */
[----:B------:R-:W1:Y:S01]  /*4a40*/  LDC R24, c[0x0][0x148] ;  /* 0x00005200ff187b82 */ /* 0x000e620000000800 */
[----:B--2---:R-:W-:-:S02]  /*4a50*/  IMAD R21, R15, R9, R8 ;  /* 0x000000090f157224 */ /* 0x004fc400078e0208 */
[----:B------:R-:W-:-:S05]  /*4a60*/  IMAD.MOV.U32 R9, RZ, RZ, -0x1 ;  /* 0xffffffffff097424 */ /* 0x000fca00078e00ff */
[----:B------:R-:W2:Y:S01]  /*4a70*/  LDC R19, c[0x0][0x700] ;  /* 0x0001c000ff137b82 */ /* 0x000ea20000000800 */
[-CC-:B----4-:R-:W-:Y:S02]  /*4a80*/  SHF.R.U64 R18, R14, R20.reuse, R3.reuse ;  /* 0x000000140e127219 */ /* 0x190fe40000001203 */
[----:B------:R-:W-:-:S05]  /*4a90*/  SHF.R.U32.HI R3, RZ, R20, R3 ;  /* 0x00000014ff037219 */ /* 0x000fca0000011603 */
[----:B------:R-:W4:Y:S01]  /*4aa0*/  LDC R23, c[0x0][0x748] ;  /* 0x0001d200ff177b82 */ /* 0x000f220000000800 */
[-C--:B0-----:R-:W-:Y:S02]  /*4ab0*/  SHF.L.U32 R8, R9, R12.reuse, RZ ;  /* 0x0000000c09087219 */ /* 0x081fe400000006ff */
[--C-:B------:R-:W-:Y:S02]  /*4ac0*/  SHF.R.U64 R20, R18, R12, R3.reuse ;  /* 0x0000000c12147219 */ /* 0x100fe40000001203 */
[----:B------:R-:W-:Y:S02]  /*4ad0*/  LOP3.LUT R29, RZ, R8, RZ, 0x33, !PT ;  /* 0x00000008ff1d7212 */ /* 0x000fe400078e33ff */
[-C--:B------:R-:W-:Y:S01]  /*4ae0*/  SHF.R.U32.HI R9, RZ, R12.reuse, R3 ;  /* 0x0000000cff097219 */ /* 0x080fe20000011603 */
[----:B------:R-:W0:Y:S01]  /*4af0*/  LDC R25, c[0x0][0x738] ;  /* 0x0001ce00ff197b82 */ /* 0x000e220000000800 */
[----:B------:R-:W-:Y:S01]  /*4b00*/  SHF.L.U32 R22, R11, R12, RZ ;  /* 0x0000000c0b167219 */ /* 0x000fe200000006ff */
[----:B------:R-:W-:-:S06]  /*4b10*/  IMAD.MOV.U32 R8, RZ, RZ, R20 ;  /* 0x000000ffff087224 */ /* 0x000fcc00078e0014 */
[----:B------:R-:W0:Y:S01]  /*4b20*/  LDC R28, c[0x0][0x710] ;  /* 0x0001c400ff1c7b82 */ /* 0x000e220000000800 */
[----:B-1-3--:R-:W-:Y:S05]  /*4b30*/  @!P0 BRA `(.L_x_89) ;  /* 0x0000000000288947 */ /* 0x00afea0003800000 */
[----:B------:R-:W1:Y:S02]  /*4b40*/  LDC R3, c[0x0][0x74c] ;  /* 0x0001d300ff037b82 */ /* 0x000e640000000800 */
[----:B-1----:R-:W-:-:S05]  /*4b50*/  IADD3 R3, P0, R20, R3, RZ ;  /* 0x0000000314037210 */ /* 0x002fca0007f1e0ff */
        /* <DEDUP_REMOVED lines=8> */
.L_x_89:
[----:B----4-:R-:W-:Y:S01]  /*4be0*/  SHF.R.U64 R8, R8, R23, R9 ;  /* 0x0000001708087219 */ /* 0x010fe20000001209 */
[----:B--2---:R-:W-:Y:S01]  /*4bf0*/  VIADD R11, R19, 0xffffffff ;  /* 0xffffffff130b7836 */ /* 0x004fe20000000000 */
[----:B------:R-:W-:Y:S01]  /*4c00*/  LOP3.LUT R3, R18, R29, RZ, 0xc0, !PT ;  /* 0x0000001d12037212 */ /* 0x000fe200078ec0ff */
[----:B------:R-:W-:Y:S02]  /*4c10*/  IMAD.MOV R17, RZ, RZ, -R17 ;  /* 0x000000ffff117224 */ /* 0x000fe400078e0a11 */
[----:B------:R-:W-:Y:S01]  /*4c20*/  IMAD.MOV R9, RZ, RZ, -R8 ;  /* 0x000000ffff097224 */ /* 0x000fe200078e0a08 */
[----:B------:R-:W-:Y:S01]  /*4c30*/  LOP3.LUT R10, R14, R11, RZ, 0xc0, !PT ;  /* 0x0000000b0e0a7212 */ /* 0x000fe200078ec0ff */
[----:B------:R-:W-:Y:S02]  /*4c40*/  IMAD R8, R22, R8, R3 ;  /* 0x0000000816087224 */ /* 0x000fe400078e0203 */
[----:B------:R-:W-:Y:S02]  /*4c50*/  @P3 IMAD R21, R24, R17, R7 ;  /* 0x0000001118153224 */ /* 0x000fe400078e0207 */
[----:B0-----:R-:W-:-:S02]  /*4c60*/  IMAD R3, R9, R25, R20 ;  /* 0x0000001909037224 */ /* 0x001fc400078e0214 */
[----:B------:R-:W-:Y:S02]  /*4c70*/  IMAD R14, R8, R28, R21 ;  /* 0x0000001c080e7224 */ /* 0x000fe400078e0215 */
[----:B------:R-:W-:Y:S02]  /*4c80*/  IMAD R3, R3, R19, R10 ;  /* 0x0000001303037224 */ /* 0x000fe400078e020a */
[----:B------:R-:W-:-:S03]  /*4c90*/  IMAD.MOV.U32 R7, RZ, RZ, 0x1 ;  /* 0x00000001ff077424 */ /* 0x000fc600078e00ff */
[----:B------:R-:W-:Y:S02]  /*4ca0*/  SEL R17, R3, R14, !P3 ;  /* 0x0000000e03117207 */ /* 0x000fe40005800000 */
[----:B------:R-:W-:Y:S01]  /*4cb0*/  SEL R14, R14, R3, !P3 ;  /* 0x000000030e0e7207 */ /* 0x000fe20005800000 */
[----:B------:R-:W-:Y:S01]  /*4cc0*/  IMAD.MOV.U32 R3, RZ, RZ, R16 ;  /* 0x000000ffff037224 */ /* 0x000fe200078e0010 */
[----:B------:R-:W-:-:S07]  /*4cd0*/  PRMT R10, R7, 0x7610, R10 ;  /* 0x00007610070a7816 */ /* 0x000fce000000000a */
.L_x_87:
[----:B------:R-:W-:-:S08]  /*4ce0*/  NOP ;  /* 0x0000000000007918 */ /* 0x000fd00000000000 */
[----:B------:R-:W0:-:S00]  /*4cf0*/  USETMAXREG.DEALLOC.CTAPOOL 0x28 ;  /* 0x00000028000079c8 */ /* 0x000e0000080e0500 */
[----:B0-----:R-:W-:-:S13]  /*4d00*/  ISETP.NE.AND P0, PT, R6, RZ, PT ;  /* 0x000000ff0600720c */ /* 0x001fda0003f05270 */
[----:B------:R-:W-:Y:S05]  /*4d10*/  @P0 EXIT ;  /* 0x000000000000094d */ /* 0x000fea0003800000 */
[----:B------:R-:W-:Y:S01]  /*4d20*/  LOP3.LUT P0, RZ, R10, 0xff, RZ, 0xc0, !PT ;  /* 0x000000ff0aff7812 */ /* 0x000fe2000780c0ff */
[----:B------:R-:W-:Y:S02]  /*4d30*/  IMAD.MOV.U32 R10, RZ, RZ, 0x1 ;  /* 0x00000001ff0a7424 */ /* 0x000fe400078e00ff */
[----:B------:R-:W-:-:S10]  /*4d40*/  IMAD.MOV.U32 R13, RZ, RZ, RZ ;  /* 0x000000ffff0d7224 */ /* 0x000fd400078e00ff */
[----:B------:R-:W-:Y:S05]  /*4d50*/  @!P0 BRA `(.L_x_90) ;  /* 0x0000000c00648947 */ /* 0x000fea0003800000 */
[----:B------:R-:W0:Y:S01]  /*4d60*/  LDC R6, c[0x0][0x28c] ;  /* 0x0000a300ff067b82 */ /* 0x000e220000000800 */
[----:B------:R-:W-:Y:S01]  /*4d70*/  ULDC UR5, c[0x0][0x758] ;  /* 0x0001d60000057ab9 */ /* 0x000fe20000000800 */
[----:B------:R-:W-:Y:S01]  /*4d80*/  UMOV UR7, 0xffffffff ;  /* 0xffffffff00077882 */ /* 0x000fe20000000000 */
[----:B------:R-:W-:Y:S01]  /*4d90*/  ULDC UR6, c[0x0][0xc] ;  /* 0x0000030000067ab9 */ /* 0x000fe20000000800 */
[----:B------:R-:W-:Y:S01]  /*4da0*/  USHF.L.U32 UR9, UR7, UR5, URZ ;  /* 0x0000000507097299 */ /* 0x000fe2000800063f */
[C---:B------:R-:W-:Y:S01]  /*4db0*/  LOP3.LUT P2, RZ, R2.reuse, 0x7f, RZ, 0xc0, !PT ;  /* 0x0000007f02ff7812 */ /* 0x040fe2000784c0ff */
[----:B------:R-:W-:Y:S01]  /*4dc0*/  UMOV UR8, 0x1 ;  /* 0x0000000100087882 */ /* 0x000fe20000000000 */
[----:B------:R-:W-:Y:S01]  /*4dd0*/  ULDC UR7, c[0x0][0x10] ;  /* 0x0000040000077ab9 */ /* 0x000fe20000000800 */
[----:B------:R-:W-:Y:S01]  /*4de0*/  LOP3.LUT P0, RZ, R2, 0x1f, RZ, 0xc0, !PT ;  /* 0x0000001f02ff7812 */ /* 0x000fe2000780c0ff */
[----:B------:R-:W-:Y:S01]  /*4df0*/  UIMAD.WIDE.U32 UR6, UR6, UR7, URZ ;  /* 0x00000007060672a5 */ /* 0x000fe2000f8e003f */
[----:B------:R-:W-:Y:S01]  /*4e00*/  BSSY B0, `(.L_x_90) ;  /* 0x00000ce000007945 */ /* 0x000fe20003800000 */
[----:B------:R-:W-:Y:S01]  /*4e10*/  USHF.L.U32 UR5, UR8, UR5, URZ ;  /* 0x0000000508057299 */ /* 0x000fe2000800063f */
[----:B------:R-:W-:Y:S01]  /*4e20*/  IMAD.MOV.U32 R15, RZ, RZ, 0x1 ;  /* 0x00000001ff0f7424 */ /* 0x000fe200078e00ff */
[----:B------:R-:W-:Y:S01]  /*4e30*/  LOP3.LUT R16, R4, 0x2, RZ, 0xfc, !PT ;  /* 0x0000000204107812 */ /* 0x000fe200078efcff */
[----:B------:R-:W-:Y:S01]  /*4e40*/  ULDC UR8, c[0x0][0x14] ;  /* 0x0000050000087ab9 */ /* 0x000fe20000000800 */
[----:B------:R-:W-:Y:S01]  /*4e50*/  PLOP3.LUT P0, PT, P0, P2, PT, 0x8a, 0x0 ;  /* 0x000000000000781c */ /* 0x000fe20000705172 */
[----:B------:R-:W-:Y:S01]  /*4e60*/  UIMAD.WIDE.U32 UR30, UR6, UR8, URZ ;  /* 0x00000008061e72a5 */ /* 0x000fe2000f8e003f */
[----:B------:R-:W-:Y:S01]  /*4e70*/  IMAD.MOV.U32 R10, RZ, RZ, 0x1 ;  /* 0x00000001ff0a7424 */ /* 0x000fe200078e00ff */
[----:B------:R-:W-:Y:S01]  /*4e80*/  UIMAD UR13, UR7, UR8, URZ ;  /* 0x00000008070d72a4 */ /* 0x000fe2000f8e023f */
[----:B------:R-:W-:Y:S01]  /*4e90*/  IMAD.MOV.U32 R13, RZ, RZ, RZ ;  /* 0x000000ffff0d7224 */ /* 0x000fe200078e00ff */
[----:B------:R-:W-:Y:S01]  /*4ea0*/  ULDC UR4, c[0x0][0x700] ;  /* 0x0001c00000047ab9 */ /* 0x000fe20000000800 */
[----:B------:R-:W-:-:S02]  /*4eb0*/  ULOP3.LUT UR21, URZ, UR9, URZ, 0x33, !UPT ;  /* 0x000000093f157292 */ /* 0x000fc4000f8e333f */
[----:B------:R-:W-:Y:S01]  /*4ec0*/  UIADD3 UR4, UR4, -0x1, URZ ;  /* 0xffffffff04047890 */ /* 0x000fe2000fffe03f */
[----:B0-----:R-:W-:Y:S01]  /*4ed0*/  VIADD R6, R6, 0x3f ;  /* 0x0000003f06067836 */ /* 0x001fe20000000000 */
[----:B------:R-:W-:Y:S01]  /*4ee0*/  UIADD3 UR13, UR31, UR13, URZ ;  /* 0x0000000d1f0d7290 */ /* 0x000fe2000fffe03f */
[----:B------:R-:W-:-:S03]  /*4ef0*/  ULDC.64 UR32, c[0x0][0x198] ;  /* 0x0000660000207ab9 */ /* 0x000fc60000000a00 */
[----:B------:R-:W-:-:S04]  /*4f00*/  SHF.R.S32.HI R7, RZ, 0x1f, R6 ;  /* 0x0000001fff077819 */ /* 0x000fc80000011406 */
[----:B------:R-:W-:-:S04]  /*4f10*/  LEA.HI R7, R7, R6, RZ, 0x6 ;  /* 0x0000000607077211 */ /* 0x000fc800078f30ff */
[----:B------:R-:W-:-:S05]  /*4f20*/  SHF.R.S32.HI R12, RZ, 0x6, R7 ;  /* 0x00000006ff0c7819 */ /* 0x000fca0000011407 */
[----:B------:R-:W-:-:S07]  /*4f30*/  VIADD R11, R12, 0x1 ;  /* 0x000000010c0b7836 */ /* 0x000fce0000000000 */
.L_x_102:
[----:B------:R-:W-:-:S03]  /*4f40*/  UMOV UR6, 0xffffffff ;  /* 0xffffffff00067882 */ /* 0x000fc60000000000 */
[----:B------:R-:W-:Y:S05]  /*4f50*/  BRA.DIV UR6, `(.L_x_91) ;  /* 0x0000001606007947 */ /* 0x000fea000b800000 */
[----:B------:R-:W-:-:S13]  /*4f60*/  ELECT P1, URZ, PT ;  /* 0x00000000003f782f */ /* 0x000fda0003820000 */
.L_x_122:
[----:B------:R-:W0:Y:S01]  /*4f70*/  LDC R2, c[0x0][0x28c] ;  /* 0x0000a300ff027b82 */ /* 0x000e220000000800 */
[----:B------:R-:W-:Y:S01]  /*4f80*/  BSSY B1, `(.L_x_92) ;  /* 0x0000042000017945 */ /* 0x000fe20003800000 */
[----:B0-----:R-:W-:-:S13]  /*4f90*/  ISETP.LT.OR P1, PT, R2, 0x1, !P1 ;  /* 0x000000010200780c */ /* 0x001fda0004f21670 */
[----:B------:R-:W-:Y:S05]  /*4fa0*/  @P1 BRA `(.L_x_93) ;  /* 0x0000000000fc1947 */ /* 0x000fea0003800000 */
[----:B------:R-:W-:Y:S01]  /*4fb0*/  IMAD.SHL.U32 R14, R14, 0x80, RZ ;  /* 0x000000800e0e7824 */ /* 0x000fe200078e00ff */
[----:B------:R-:W-:Y:S01]  /*4fc0*/  CS2R R20, SRZ ;  /* 0x0000000000147805 */ /* 0x000fe2000001ff00 */
[----:B------:R-:W-:Y:S02]  /*4fd0*/  IMAD.SHL.U32 R17, R17, 0x40, RZ ;  /* 0x0000004011117824 */ /* 0x000fe400078e00ff */
[----:B------:R-:W-:Y:S02]  /*4fe0*/  IMAD.MOV.U32 R2, RZ, RZ, R11 ;  /* 0x000000ffff027224 */ /* 0x000fe400078e000b */
[----:B------:R-:W-:Y:S02]  /*4ff0*/  IMAD.MOV.U32 R6, RZ, RZ, R10 ;  /* 0x000000ffff067224 */ /* 0x000fe400078e000a */
[----:B------:R-:W-:Y:S02]  /*5000*/  IMAD.MOV.U32 R7, RZ, RZ, R13 ;  /* 0x000000ffff077224 */ /* 0x000fe400078e000d */
[----:B------:R-:W-:-:S07]  /*5010*/  IMAD.MOV.U32 R22, RZ, RZ, RZ ;  /* 0x000000ffff167224 */ /* 0x000fce00078e00ff */
.L_x_97:
[----:B------:R-:W0:Y:S01]  /*5020*/  S2R R9, SR_CgaCtaId ;  /* 0x0000000000097919 */ /* 0x000e220000008800 */
[----:B------:R-:W-:-:S04]  /*5030*/  MOV R8, 0x400 ;  /* 0x0000040000087802 */ /* 0x000fc80000000f00 */
[----:B0-----:R-:W-:Y:S02]  /*5040*/  LEA R18, R9, R8, 0x18 ;  /* 0x0000000809127211 */ /* 0x001fe400078ec0ff */
[----:B------:R-:W-:Y:S01]  /*5050*/  SHF.L.U32 R8, R6, 0x1f, RZ ;  /* 0x0000001f06087819 */ /* 0x000fe200000006ff */
[----:B------:R-:W0:Y:S02]  /*5060*/  @!P2 LDC R9, c[0x0][0x640] ;  /* 0x00019000ff09ab82 */ /* 0x000e240000000800 */
[----:B------:R-:W-:-:S04]  /*5070*/  IMAD R19, R7, 0x8, R18 ;  /* 0x0000000807137824 */ /* 0x000fc800078e0212 */
[----:B------:R-:W1:Y:S02]  /*5080*/  SYNCS.PHASECHK.TRANS64.TRYWAIT P1, [R19+URZ+0x68], R8 ;  /* 0x00006808130075a7 */ /* 0x000e64000802017f */
[----:B-1----:R-:W-:Y:S05]  /*5090*/  @!P1 BRA `(.L_x_94) ;  /* 0x0000001000d09947 */ /* 0x002fea0003800000 */
.L_x_123:
[----:B-1----:R-:W-:Y:S01]  /*50a0*/  PRMT R8, R16, 0x9910, RZ ;  /* 0x0000991010087816 */ /* 0x002fe200000000ff */
[----:B0-----:R0:W-:Y:S03]  /*50b0*/  @!P2 SYNCS.ARRIVE.TRANS64 RZ, [R19+URZ], R9 ;  /* 0x0000000913ffa9a7 */ /* 0x0011e6000800003f */
[----:B------:R-:W-:-:S13]  /*50c0*/  ISETP.NE.AND P1, PT, R8, 0x2, PT ;  /* 0x000000020800780c */ /* 0x000fda0003f25270 */
[----:B0-----:R-:W-:Y:S05]  /*50d0*/  @P1 BRA `(.L_x_95) ;  /* 0x0000000000041947 */ /* 0x001fea0003800000 */
[----:B------:R-:W-:Y:S01]  /*50e0*/  BPT.TRAP 0x1 ;  /* 0x000000040000795c */ /* 0x000fe20000300000 */
.L_x_95:
[----:B------:R-:W-:Y:S05]  /*50f0*/  @P0 BRA `(.L_x_96) ;  /* 0x0000000000040947 */ /* 0x000fea0003800000 */
[----:B------:R-:W-:Y:S01]  /*5100*/  BPT.TRAP 0x1 ;  /* 0x000000040000795c */ /* 0x000fe20000300000 */
.L_x_96:
[--C-:B------:R-:W-:Y:S01]  /*5110*/  IMAD R8, R7, 0x2000, R18.reuse ;  /* 0x0000200007087824 */ /* 0x100fe200078e0212 */
[----:B------:R-:W-:Y:S01]  /*5120*/  R2UR UR25, R19 ;  /* 0x00000000131972ca */ /* 0x000fe200000e0000 */
[----:B------:R-:W-:Y:S01]  /*5130*/  IMAD R18, R7, 0x400, R18 ;  /* 0x0000040007127824 */ /* 0x000fe200078e0212 */
[----:B------:R-:W-:Y:S01]  /*5140*/  R2UR UR27, R14 ;  /* 0x000000000e1b72ca */ /* 0x000fe200000e0000 */
[----:B------:R-:W-:Y:S01]  /*5150*/  VIADD R2, R2, 0xffffffff ;  /* 0xffffffff02027836 */ /* 0x000fe20000000000 */
[----:B------:R-:W-:Y:S01]  /*5160*/  R2UR UR8, R8 ;  /* 0x00000000080872ca */ /* 0x000fe200000e0000 */
[----:B------:R-:W-:Y:S01]  /*5170*/  UIADD3 UR6, UP0, UR32, 0xf0, URZ ;  /* 0x000000f020067890 */ /* 0x000fe2000ff1e03f */
[----:B------:R-:W-:Y:S01]  /*5180*/  R2UR UR16, R18 ;  /* 0x00000000121072ca */ /* 0x000fe200000e0000 */
[----:B------:R-:W-:Y:S01]  /*5190*/  UIADD3 UR14, UP1, UR32, 0x1f0, URZ ;  /* 0x000001f0200e7890 */ /* 0x000fe2000ff3e03f */
[----:B------:R-:W-:Y:S01]  /*51a0*/  R2UR UR28, R3 ;  /* 0x00000000031c72ca */ /* 0x000fe200000e0000 */
[----:B------:R-:W-:Y:S01]  /*51b0*/  UIADD3 UR34, UP2, UR32, 0x2f0, URZ ;  /* 0x000002f020227890 */ /* 0x000fe2000ff5e03f */
[----:B------:R-:W-:Y:S01]  /*51c0*/  R2UR UR26, R21 ;  /* 0x00000000151a72ca */ /* 0x000fe200000e0000 */
[----:B------:R-:W-:Y:S01]  /*51d0*/  UIADD3.X UR7, URZ, UR33, URZ, UP0, !UPT ;  /* 0x000000213f077290 */ /* 0x000fe200087fe43f */
[----:B------:R-:W-:Y:S01]  /*51e0*/  R2UR UR19, R22 ;  /* 0x00000000161372ca */ /* 0x000fe200000e0000 */
[----:B------:R-:W-:Y:S01]  /*51f0*/  UIADD3.X UR15, URZ, UR33, URZ, UP1, !UPT ;  /* 0x000000213f0f7290 */ /* 0x000fe20008ffe43f */
[----:B------:R-:W-:Y:S01]  /*5200*/  R2UR UR10, R20 ;  /* 0x00000000140a72ca */ /* 0x000fe200000e0000 */
[----:B------:R-:W-:Y:S01]  /*5210*/  VIADD R7, R7, 0x1 ;  /* 0x0000000107077836 */ /* 0x000fe20000000000 */
[----:B------:R-:W-:Y:S01]  /*5220*/  R2UR UR11, R17 ;  /* 0x00000000110b72ca */ /* 0x000fe200000e0000 */
[----:B------:R-:W-:Y:S01]  /*5230*/  UIADD3 UR24, UR8, 0x180, URZ ;  /* 0x0000018008187890 */ /* 0x000fe2000fffe03f */
[----:B------:R-:W-:Y:S01]  /*5240*/  ISETP.GT.AND P4, PT, R2, 0x1, PT ;  /* 0x000000010200780c */ /* 0x000fe20003f84270 */
[----:B------:R-:W-:Y:S01]  /*5250*/  UIADD3 UR16, UR16, 0x34180, URZ ;  /* 0x0003418010107890 */ /* 0x000fe2000fffe03f */
[----:B------:R-:W-:Y:S01]  /*5260*/  ISETP.NE.AND P1, PT, R7, 0xd, PT ;  /* 0x0000000d0700780c */ /* 0x000fe20003f25270 */
[----:B------:R-:W-:Y:S01]  /*5270*/  UIADD3.X UR35, URZ, UR33, URZ, UP2, !UPT ;  /* 0x000000213f237290 */ /* 0x000fe200097fe43f */
[----:B------:R-:W-:Y:S01]  /*5280*/  VIADD R22, R22, 0x1 ;  /* 0x0000000116167836 */ /* 0x000fe20000000000 */
[----:B------:R-:W-:Y:S01]  /*5290*/  UIADD3 UR8, UR8, 0x1a180, URZ ;  /* 0x0001a18008087890 */ /* 0x000fe2000fffe03f */
[----:B------:R-:W-:Y:S01]  /*52a0*/  SEL R9, RZ, 0x1, P1 ;  /* 0x00000001ff097807 */ /* 0x000fe20000800000 */
[----:B------:R-:W-:Y:S01]  /*52b0*/  UMOV UR22, 0x0 ;  /* 0x0000000000167882 */ /* 0x000fe20000000000 */
[----:B------:R-:W-:Y:S01]  /*52c0*/  UMOV UR23, 0x10000000 ;  /* 0x1000000000177882 */ /* 0x000fe20000000000 */
[----:B------:R-:W-:Y:S01]  /*52d0*/  UMOV UR17, UR25 ;  /* 0x0000001900117c82 */ /* 0x000fe20008000000 */
[----:B------:R-:W-:Y:S01]  /*52e0*/  UMOV UR18, UR27 ;  /* 0x0000001b00127c82 */ /* 0x000fe20008000000 */
[----:B------:R-:W-:Y:S01]  /*52f0*/  UMOV UR20, UR28 ;  /* 0x0000001c00147c82 */ /* 0x000fe20008000000 */
[----:B------:R0:W-:Y:S01]  /*5300*/  UTMALDG.3D [UR24], [UR6], desc[UR22] ;  /* 0x00001618060075b4 */ /* 0x0001e20008011000 */
[----:B------:R-:W-:Y:S01]  /*5310*/  UMOV UR9, UR25 ;  /* 0x0000001900097c82 */ /* 0x000fe20008000000 */
[----:B------:R-:W-:Y:S01]  /*5320*/  UMOV UR12, UR28 ;  /* 0x0000001c000c7c82 */ /* 0x000fe20008000000 */
[----:B------:R-:W-:Y:S01]  /*5330*/  LOP3.LUT R6, R6, R9, RZ, 0x3c, !PT ;  /* 0x0000000906067212 */ /* 0x000fe200078e3cff */
[----:B------:R-:W-:Y:S01]  /*5340*/  VIADD R21, R21, 0x20 ;  /* 0x0000002015157836 */ /* 0x000fe20000000000 */
[----:B------:R-:W-:Y:S01]  /*5350*/  SEL R7, R7, RZ, P1 ;  /* 0x000000ff07077207 */ /* 0x000fe20000800000 */
[----:B------:R-:W-:Y:S01]  /*5360*/  VIADD R20, R20, 0x40 ;  /* 0x0000004014147836 */ /* 0x000fe20000000000 */
[----:B------:R0:W-:Y:S01]  /*5370*/  UTMALDG.3D [UR16], [UR14], desc[UR22] ;  /* 0x000016100e0075b4 */ /* 0x0001e20008011000 */
[----:B------:R0:W-:Y:S02]  /*5380*/  UTMALDG.3D [UR8], [UR34], desc[UR22] ;  /* 0x00001608220075b4 */ /* 0x0001e40008011000 */
[----:B0-----:R-:W-:Y:S05]  /*5390*/  @P4 BRA `(.L_x_97) ;  /* 0xfffffffc00204947 */ /* 0x001fea000383ffff */
.L_x_93:
[----:B------:R-:W-:Y:S05]  /*53a0*/  BSYNC B1 ;  /* 0x0000000000017941 */ /* 0x000fea0003800000 */
.L_x_92:
[----:B------:R-:W-:Y:S01]  /*53b0*/  LOP3.LUT P4, RZ, R15, 0xff, RZ, 0xc0, !PT ;  /* 0x000000ff0fff7812 */ /* 0x000fe2000788c0ff */
[----:B------:R-:W-:Y:S01]  /*53c0*/  IMAD.IADD R6, R12, 0x1, R13 ;  /* 0x000000010c067824 */ /* 0x000fe200078e020d */
[----:B------:R-:W-:Y:S01]  /*53d0*/  IADD3 R0, P5, R0, UR30, RZ ;  /* 0x0000001e00007c10 */ /* 0x000fe2000ffbe0ff */
[----:B------:R-:W-:Y:S01]  /*53e0*/  ULDC.64 UR6, c[0x0][0x750] ;  /* 0x0001d40000067ab9 */ /* 0x000fe20000000a00 */
[----:B------:R-:W-:Y:S01]  /*53f0*/  BSSY B1, `(.L_x_98) ;  /* 0x000006c000017945 */ /* 0x000fe20003800000 */
[----:B------:R-:W-:Y:S01]  /*5400*/  IMAD.MOV.U32 R14, RZ, RZ, -0x1 ;  /* 0xffffffffff0e7424 */ /* 0x000fe200078e00ff */
[----:B------:R-:W-:Y:S01]  /*5410*/  ISETP.GT.U32.AND P1, PT, R6, 0xc, PT ;  /* 0x0000000c0600780c */ /* 0x000fe20003f24070 */
[----:B------:R-:W-:Y:S01]  /*5420*/  IMAD.MOV.U32 R17, RZ, RZ, -0x1 ;  /* 0xffffffffff117424 */ /* 0x000fe200078e00ff */
[----:B------:R-:W-:Y:S02]  /*5430*/  IADD3.X R5, R5, UR13, RZ, P5, !PT ;  /* 0x0000000d05057c10 */ /* 0x000fe4000affe4ff */
[----:B------:R-:W-:-:S02]  /*5440*/  ISETP.LT.U32.AND P1, PT, R12, 0xd, P1 ;  /* 0x0000000d0c00780c */ /* 0x000fc40000f21070 */
[----:B------:R-:W-:Y:S01]  /*5450*/  PRMT R15, RZ, 0x7610, R15 ;  /* 0x00007610ff0f7816 */ /* 0x000fe2000000000f */
[----:B------:R-:W0:Y:S01]  /*5460*/  @P4 S2R R3, SR_CgaCtaId ;  /* 0x0000000000034919 */ /* 0x000e220000008800 */
[----:B------:R-:W-:-:S04]  /*5470*/  @P4 MOV R2, 0x400 ;  /* 0x0000040000024802 */ /* 0x000fc80000000f00 */
[----:B0-----:R-:W-:Y:S01]  /*5480*/  @P4 LEA R7, R3, R2, 0x18 ;  /* 0x0000000203074211 */ /* 0x001fe200078ec0ff */
[----:B------:R-:W-:-:S03]  /*5490*/  IMAD.WIDE.U32 R2, R6, 0x4ec4ec4f, RZ ;  /* 0x4ec4ec4f06027825 */ /* 0x000fc600078e00ff */
[----:B------:R0:W-:Y:S01]  /*54a0*/  @P4 SYNCS.ARRIVE.TRANS64.A1T0 RZ, [R7+URZ+0xe8], RZ ;  /* 0x0000e8ff07ff49a7 */ /* 0x0001e2000810003f */
[----:B------:R-:W-:Y:S02]  /*54b0*/  ISETP.GE.U32.AND P4, PT, R12, 0xd, PT ;  /* 0x0000000d0c00780c */ /* 0x000fe40003f86070 */
[----:B------:R-:W-:Y:S02]  /*54c0*/  PRMT R2, RZ, 0x7610, R2 ;  /* 0x00007610ff027816 */ /* 0x000fe40000000002 */
[----:B0-----:R-:W-:Y:S02]  /*54d0*/  SHF.R.U32.HI R7, RZ, 0x2, R3 ;  /* 0x00000002ff077819 */ /* 0x001fe40000011603 */
[----:B------:R-:W-:Y:S02]  /*54e0*/  SEL R3, RZ, 0x1, !P1 ;  /* 0x00000001ff037807 */ /* 0x000fe40004800000 */
[----:B------:R-:W-:Y:S01]  /*54f0*/  ISETP.GE.U32.AND P1, PT, R0, UR6, PT ;  /* 0x0000000600007c0c */ /* 0x000fe2000bf26070 */
[----:B------:R-:W-:Y:S01]  /*5500*/  IMAD R13, R7, -0xd, R6 ;  /* 0xfffffff3070d7824 */ /* 0x000fe200078e0206 */
[----:B------:R-:W-:Y:S01]  /*5510*/  LOP3.LUT R10, R10, R3, RZ, 0x3c, !PT ;  /* 0x000000030a0a7212 */ /* 0x000fe200078e3cff */
[----:B------:R-:W-:Y:S01]  /*5520*/  IMAD.MOV.U32 R3, RZ, RZ, -0x1 ;  /* 0xffffffffff037424 */ /* 0x000fe200078e00ff */
[----:B------:R-:W-:-:S02]  /*5530*/  ISETP.GE.U32.AND.EX P1, PT, R5, UR7, PT, P1 ;  /* 0x0000000705007c0c */ /* 0x000fc4000bf26110 */
[----:B------:R-:W-:-:S11]  /*5540*/  @P4 LOP3.LUT R10, R10, 0x1, R7, 0x78, !PT ;  /* 0x000000010a0a4812 */ /* 0x000fd600078e7807 */
[----:B------:R-:W-:Y:S05]  /*5550*/  @P1 BRA `(.L_x_99) ;  /* 0x0000000400541947 */ /* 0x000fea0003800000 */
[----:B------:R-:W-:Y:S01]  /*5560*/  ULDC.64 UR6, c[0x0][0x728] ;  /* 0x0001ca0000067ab9 */ /* 0x000fe20000000a00 */
[----:B------:R-:W0:Y:S01]  /*5570*/  S2R R17, SR_CTAID.X ;  /* 0x0000000000117919 */ /* 0x000e220000002500 */
[----:B------:R-:W-:Y:S01]  /*5580*/  ISETP.NE.U32.AND P1, PT, RZ, UR6, PT ;  /* 0x00000006ff007c0c */ /* 0x000fe2000bf25070 */
[----:B------:R-:W-:Y:S01]  /*5590*/  ULDC UR9, c[0x0][0x730] ;  /* 0x0001cc0000097ab9 */ /* 0x000fe20000000800 */
[----:B------:R-:W-:Y:S01]  /*55a0*/  IMAD.MOV.U32 R2, RZ, RZ, R0 ;  /* 0x000000ffff027224 */ /* 0x000fe200078e0000 */
[----:B------:R-:W1:Y:S01]  /*55b0*/  S2R R14, SR_CTAID.Y ;  /* 0x00000000000e7919 */ /* 0x000e620000002600 */
[----:B------:R-:W-:Y:S01]  /*55c0*/  ISETP.NE.AND.EX P1, PT, RZ, UR7, PT, P1 ;  /* 0x00000007ff007c0c */ /* 0x000fe2000bf25310 */
[----:B------:R-:W-:-:S12]  /*55d0*/  IMAD.MOV.U32 R3, RZ, RZ, R5 ;  /* 0x000000ffff037224 */ /* 0x000fd800078e0005 */
[----:B------:R-:W-:Y:S05]  /*55e0*/  @!P1 BRA `(.L_x_100) ;  /* 0x0000000000289947 */ /* 0x000fea0003800000 */
[----:B------:R-:W-:Y:S02]  /*55f0*/  ULDC UR8, c[0x0][0x734] ;  /* 0x0001cd0000087ab9 */ /* 0x000fe40000000800 */
[----:B------:R-:W-:-:S05]  /*5600*/  IADD3 R9, P1, R0, UR8, RZ ;  /* 0x0000000800097c10 */ /* 0x000fca000ff3e0ff */
[----:B------:R-:W-:-:S04]  /*5610*/  IMAD.X R19, RZ, RZ, R5, P1 ;  /* 0x000000ffff137224 */ /* 0x000fc800008e0605 */
[----:B------:R-:W-:-:S04]  /*5620*/  IMAD.WIDE.U32 R6, R19, UR6, RZ ;  /* 0x0000000613067c25 */ /* 0x000fc8000f8e00ff */
[----:B------:R-:W-:-:S04]  /*5630*/  IMAD.WIDE.U32 R6, P1, R9, UR7, R6 ;  /* 0x0000000709067c25 */ /* 0x000fc8000f820006 */
[----:B------:R-:W-:-:S04]  /*5640*/  IMAD.WIDE.U32 R8, R9, UR6, RZ ;  /* 0x0000000609087c25 */ /* 0x000fc8000f8e00ff */
[----:B------:R-:W-:Y:S01]  /*5650*/  IMAD.X R3, RZ, RZ, RZ, P1 ;  /* 0x000000ffff037224 */ /* 0x000fe200008e06ff */
[----:B------:R-:W-:Y:S01]  /*5660*/  IADD3 RZ, P1, R9, R6, RZ ;  /* 0x0000000609ff7210 */ /* 0x000fe20007f3e0ff */
[----:B------:R-:W-:-:S04]  /*5670*/  IMAD.MOV.U32 R2, RZ, RZ, R7 ;  /* 0x000000ffff027224 */ /* 0x000fc800078e0007 */
[----:B------:R-:W-:-:S08]  /*5680*/  IMAD.WIDE.U32.X R2, R19, UR7, R2, P1 ;  /* 0x0000000713027c25 */ /* 0x000fd000088e0402 */
.L_x_100:
[--C-:B------:R-:W-:Y:S01]  /*5690*/  SHF.R.U64 R8, R2, UR9, R3.reuse ;  /* 0x0000000902087c19 */ /* 0x100fe20008001203 */
[----:B------:R-:W-:Y:S01]  /*56a0*/  ULDC.64 UR6, c[0x0][0x720] ;  /* 0x0001c80000067ab9 */ /* 0x000fe20000000a00 */
[----:B------:R-:W-:Y:S01]  /*56b0*/  SHF.R.U32.HI R2, RZ, UR9, R3 ;  /* 0x00000009ff027c19 */ /* 0x000fe20008011603 */
[----:B------:R-:W-:Y:S01]  /*56c0*/  IMAD.MOV.U32 R3, RZ, RZ, R5 ;  /* 0x000000ffff037224 */ /* 0x000fe200078e0005 */
[----:B------:R-:W-:Y:S01]  /*56d0*/  IADD3 R7, P1, RZ, -R8, RZ ;  /* 0x80000008ff077210 */ /* 0x000fe20007f3e0ff */
[----:B------:R-:W2:Y:S01]  /*56e0*/  LDC R22, c[0x0][0x144] ;  /* 0x00005100ff167b82 */ /* 0x000ea20000000800 */
[----:B0-----:R-:W-:Y:S01]  /*56f0*/  I2FP.F32.U32 R9, R17 ;  /* 0x0000001100097245 */ /* 0x001fe20000201000 */
[----:B------:R-:W-:Y:S01]  /*5700*/  ULDC.64 UR10, c[0x0][0x740] ;  /* 0x0001d000000a7ab9 */ /* 0x000fe20000000a00 */
[----:B------:R-:W-:Y:S01]  /*5710*/  ULDC UR8, c[0x0][0x708] ;  /* 0x0001c20000087ab9 */ /* 0x000fe20000000800 */
[----:B------:R-:W-:Y:S01]  /*5720*/  IMAD.X R2, RZ, RZ, ~R2, P1 ;  /* 0x000000ffff027224 */ /* 0x000fe200008e0e02 */
[----:B------:R-:W-:-:S03]  /*5730*/  ISETP.NE.U32.AND P1, PT, RZ, UR10, PT ;  /* 0x0000000aff007c0c */ /* 0x000fc6000bf25070 */
[----:B------:R-:W-:Y:S01]  /*5740*/  IMAD R6, R2, UR6, RZ ;  /* 0x0000000602067c24 */ /* 0x000fe2000f8e02ff */
[----:B------:R-:W0:Y:S01]  /*5750*/  LDC R19, c[0x0][0x148] ;  /* 0x00005200ff137b82 */ /* 0x000e220000000800 */
[----:B------:R-:W-:Y:S01]  /*5760*/  IMAD.MOV.U32 R2, RZ, RZ, R0 ;  /* 0x000000ffff027224 */ /* 0x000fe200078e0000 */
[----:B------:R-:W-:-:S03]  /*5770*/  ISETP.NE.AND.EX P1, PT, RZ, UR11, PT, P1 ;  /* 0x0000000bff007c0c */ /* 0x000fc6000bf25310 */
[----:B------:R-:W-:Y:S01]  /*5780*/  IMAD.WIDE.U32 R2, R7, UR6, R2 ;  /* 0x0000000607027c25 */ /* 0x000fe2000f8e0002 */
[----:B------:R-:W-:-:S03]  /*5790*/  ULDC UR6, c[0x0][0x150] ;  /* 0x0000540000067ab9 */ /* 0x000fc60000000800 */
[----:B------:R-:W-:Y:S02]  /*57a0*/  IMAD R7, R7, UR7, R6 ;  /* 0x0000000707077c24 */ /* 0x000fe4000f8e0206 */
[----:B------:R-:W-:Y:S01]  /*57b0*/  FMUL R6, R9, UR6 ;  /* 0x0000000609067c20 */ /* 0x000fe20008400000 */
[----:B------:R-:W-:Y:S01]  /*57c0*/  ULDC UR6, c[0x0][0x718] ;  /* 0x0001c60000067ab9 */ /* 0x000fe20000000800 */
[----:B------:R-:W-:Y:S01]  /*57d0*/  ULDC UR7, c[0x0][0x154] ;  /* 0x0000550000077ab9 */ /* 0x000fe20000000800 */
[----:B------:R-:W-:-:S03]  /*57e0*/  IMAD.IADD R3, R3, 0x1, R7 ;  /* 0x0000000103037824 */ /* 0x000fc600078e0207 */
[----:B------:R-:W3:Y:S02]  /*57f0*/  F2I.U32.TRUNC.NTZ R6, R6 ;  /* 0x0000000600067305 */ /* 0x000ee4000020f000 */
[----:B------:R-:W-:Y:S02]  /*5800*/  SHF.R.U64 R9, R2, UR6, R3 ;  /* 0x0000000602097c19 */ /* 0x000fe40008001203 */
[----:B-1----:R-:W-:-:S05]  /*5810*/  I2FP.F32.U32 R2, R14 ;  /* 0x0000000e00027245 */ /* 0x002fca0000201000 */
[----:B------:R-:W-:Y:S01]  /*5820*/  FMUL R21, R2, UR7 ;  /* 0x0000000702157c20 */ /* 0x000fe20008400000 */
[----:B------:R-:W-:Y:S01]  /*5830*/  SHF.R.U32.HI R2, RZ, UR6, R3 ;  /* 0x00000006ff027c19 */ /* 0x000fe20008011603 */
[----:B------:R-:W-:-:S03]  /*5840*/  ULDC UR6, c[0x0][0x758] ;  /* 0x0001d60000067ab9 */ /* 0x000fc60000000800 */
[--C-:B------:R-:W-:Y:S01]  /*5850*/  SHF.R.U64 R20, R9, UR8, R2.reuse ;  /* 0x0000000809147c19 */ /* 0x100fe20008001202 */
[----:B------:R-:W1:Y:S01]  /*5860*/  F2I.U32.TRUNC.NTZ R21, R21 ;  /* 0x0000001500157305 */ /* 0x000e62000020f000 */
[----:B------:R-:W-:Y:S01]  /*5870*/  SHF.R.U32.HI R3, RZ, UR8, R2 ;  /* 0x00000008ff037c19 */ /* 0x000fe20008011602 */
[----:B---3--:R-:W-:-:S03]  /*5880*/  IMAD.MOV R6, RZ, RZ, -R6 ;  /* 0x000000ffff067224 */ /* 0x008fc600078e0a06 */
[----:B------:R-:W-:Y:S01]  /*5890*/  SHF.R.U64 R18, R20, UR6, R3 ;  /* 0x0000000614127c19 */ /* 0x000fe20008001203 */
[----:B--2---:R-:W-:Y:S01]  /*58a0*/  IMAD R17, R22, R6, R17 ;  /* 0x0000000616117224 */ /* 0x004fe200078e0211 */
[----:B------:R-:W-:-:S03]  /*58b0*/  SHF.R.U32.HI R23, RZ, UR6, R3 ;  /* 0x00000006ff177c19 */ /* 0x000fc60008011603 */
[----:B------:R-:W-:Y:S02]  /*58c0*/  IMAD.MOV.U32 R2, RZ, RZ, R18 ;  /* 0x000000ffff027224 */ /* 0x000fe400078e0012 */
[----:B------:R-:W-:Y:S01]  /*58d0*/  IMAD.MOV.U32 R3, RZ, RZ, R23 ;  /* 0x000000ffff037224 */ /* 0x000fe200078e0017 */
[----:B------:R-:W-:Y:S06]  /*58e0*/  @!P1 BRA `(.L_x_101) ;  /* 0x0000000000289947 */ /* 0x000fec0003800000 */
[----:B------:R-:W-:Y:S02]  /*58f0*/  ULDC UR6, c[0x0][0x74c] ;  /* 0x0001d30000067ab9 */ /* 0x000fe40000000800 */
[----:B------:R-:W-:-:S05]  /*5900*/  IADD3 R3, P1, R18, UR6, RZ ;  /* 0x0000000612037c10 */ /* 0x000fca000ff3e0ff */
[----:B------:R-:W-:-:S04]  /*5910*/  IMAD.X R23, RZ, RZ, R23, P1 ;  /* 0x000000ffff177224 */ /* 0x000fc800008e0617 */
[----:B------:R-:W-:-:S04]  /*5920*/  IMAD.WIDE.U32 R6, R23, UR10, RZ ;  /* 0x0000000a17067c25 */ /* 0x000fc8000f8e00ff */
[----:B------:R-:W-:-:S04]  /*5930*/  IMAD.WIDE.U32 R6, P1, R3, UR11, R6 ;  /* 0x0000000b03067c25 */ /* 0x000fc8000f820006 */
[----:B------:R-:W-:-:S04]  /*5940*/  IMAD.WIDE.U32 R2, R3, UR10, RZ ;  /* 0x0000000a03027c25 */ /* 0x000fc8000f8e00ff */
[----:B------:R-:W-:Y:S01]  /*5950*/  IMAD.MOV.U32 R2, RZ, RZ, R7 ;  /* 0x000000ffff027224 */ /* 0x000fe200078e0007 */
[----:B------:R-:W-:Y:S01]  /*5960*/  IADD3 RZ, P4, R3, R6, RZ ;  /* 0x0000000603ff7210 */ /* 0x000fe20007f9e0ff */
[----:B------:R-:W-:-:S04]  /*5970*/  IMAD.X R3, RZ, RZ, RZ, P1 ;  /* 0x000000ffff037224 */ /* 0x000fc800008e06ff */
[----:B------:R-:W-:-:S08]  /*5980*/  IMAD.WIDE.U32.X R2, R23, UR11, R2, P4 ;  /* 0x0000000b17027c25 */ /* 0x000fd0000a0e0402 */
.L_x_101:
[----:B------:R-:W-:Y:S01]  /*5990*/  ULDC UR6, c[0x0][0x748] ;  /* 0x0001d20000067ab9 */ /* 0x000fe20000000800 */
[----:B-1----:R-:W-:Y:S01]  /*59a0*/  IMAD.MOV R21, RZ, RZ, -R21 ;  /* 0x000000ffff157224 */ /* 0x002fe200078e0a15 */
[----:B------:R-:W-:Y:S01]  /*59b0*/  SHF.R.U64 R3, R2, UR6, R3 ;  /* 0x0000000602037c19 */ /* 0x000fe20008001203 */
[----:B------:R-:W-:Y:S01]  /*59c0*/  ULDC UR6, c[0x0][0x738] ;  /* 0x0001ce0000067ab9 */ /* 0x000fe20000000800 */
[----:B------:R-:W-:Y:S01]  /*59d0*/  LOP3.LUT R20, R20, UR21, RZ, 0xc0, !PT ;  /* 0x0000001514147c12 */ /* 0x000fe2000f8ec0ff */
[----:B0-----:R-:W-:Y:S01]  /*59e0*/  @P3 IMAD R17, R19, R21, R14 ;  /* 0x0000001513113224 */ /* 0x001fe200078e020e */
[----:B------:R-:W-:Y:S01]  /*59f0*/  ULDC UR7, c[0x0][0x710] ;  /* 0x0001c40000077ab9 */ /* 0x000fe20000000800 */
[----:B------:R-:W-:Y:S02]  /*5a00*/  IMAD.MOV R7, RZ, RZ, -R3 ;  /* 0x000000ffff077224 */ /* 0x000fe400078e0a03 */
[----:B------:R-:W-:Y:S01]  /*5a10*/  IMAD R14, R3, UR5, R20 ;  /* 0x00000005030e7c24 */ /* 0x000fe2000f8e0214 */
[----:B------:R-:W-:Y:S01]  /*5a20*/  LOP3.LUT R3, R9, UR4, RZ, 0xc0, !PT ;  /* 0x0000000409037c12 */ /* 0x000fe2000f8ec0ff */
[----:B------:R-:W-:Y:S01]  /*5a30*/  IMAD R18, R7, UR6, R18 ;  /* 0x0000000607127c24 */ /* 0x000fe2000f8e0212 */
[----:B------:R-:W-:Y:S01]  /*5a40*/  ULDC UR6, c[0x0][0x700] ;  /* 0x0001c00000067ab9 */ /* 0x000fe20000000800 */
[----:B------:R-:W-:-:S02]  /*5a50*/  IMAD R14, R14, UR7, R17 ;  /* 0x000000070e0e7c24 */ /* 0x000fc4000f8e0211 */
[----:B------:R-:W-:Y:S02]  /*5a60*/  IMAD R3, R18, UR6, R3 ;  /* 0x0000000612037c24 */ /* 0x000fe4000f8e0203 */
[----:B------:R-:W-:-:S03]  /*5a70*/  IMAD.MOV.U32 R2, RZ, RZ, 0x1 ;  /* 0x00000001ff027424 */ /* 0x000fc600078e00ff */
[----:B------:R-:W-:Y:S02]  /*5a80*/  SEL R17, R3, R14, !P3 ;  /* 0x0000000e03117207 */ /* 0x000fe40005800000 */
[----:B------:R-:W-:Y:S01]  /*5a90*/  SEL R14, R14, R3, !P3 ;  /* 0x000000030e0e7207 */ /* 0x000fe20005800000 */
[----:B------:R-:W-:-:S07]  /*5aa0*/  IMAD.MOV.U32 R3, RZ, RZ, R8 ;  /* 0x000000ffff037224 */ /* 0x000fce00078e0008 */
.L_x_99:
[----:B------:R-:W-:Y:S05]  /*5ab0*/  BSYNC B1 ;  /* 0x0000000000017941 */ /* 0x000fea0003800000 */
.L_x_98:
[----:B------:R-:W-:-:S13]  /*5ac0*/  LOP3.LUT P1, RZ, R2, 0xff, RZ, 0xc0, !PT ;  /* 0x000000ff02ff7812 */ /* 0x000fda000782c0ff */
[----:B------:R-:W-:Y:S05]  /*5ad0*/  @P1 BRA `(.L_x_102) ;  /* 0xfffffff400181947 */ /* 0x000fea000383ffff */
[----:B------:R-:W-:Y:S05]  /*5ae0*/  BSYNC B0 ;  /* 0x0000000000007941 */ /* 0x000fea0003800000 */
.L_x_90:
[----:B------:R-:W-:-:S03]  /*5af0*/  UMOV UR6, 0xffffffff ;  /* 0xffffffff00067882 */ /* 0x000fc60000000000 */
[----:B------:R-:W-:Y:S05]  /*5b00*/  BRA.DIV UR6, `(.L_x_103) ;  /* 0x0000000a06487947 */ /* 0x000fea000b800000 */
[----:B------:R-:W-:-:S13]  /*5b10*/  ELECT P0, URZ, PT ;  /* 0x00000000003f782f */ /* 0x000fda0003800000 */
.L_x_126:
[----:B------:R-:W-:Y:S04]  /*5b20*/  BSSY B0, `(.L_x_104) ;  /* 0x000007c000007945 */ /* 0x000fe80003800000 */
[----:B------:R-:W-:Y:S05]  /*5b30*/  @!P0 BRA `(.L_x_105) ;  /* 0x0000000400e88947 */ /* 0x000fea0003800000 */
[----:B------:R-:W-:-:S04]  /*5b40*/  LOP3.LUT R4, R4, 0x2, RZ, 0xfc, !PT ;  /* 0x0000000204047812 */ /* 0x000fc800078efcff */
[----:B------:R-:W-:-:S13]  /*5b50*/  ISETP.NE.AND P0, PT, R4, 0x3, PT ;  /* 0x000000030400780c */ /* 0x000fda0003f05270 */
[----:B------:R-:W-:Y:S05]  /*5b60*/  @!P0 BRA `(.L_x_106) ;  /* 0x0000000000048947 */ /* 0x000fea0003800000 */
[----:B------:R-:W-:Y:S01]  /*5b70*/  BPT.TRAP 0x1 ;  /* 0x000000040000795c */ /* 0x000fe20000300000 */
.L_x_106:
[----:B------:R-:W0:Y:S01]  /*5b80*/  S2R R3, SR_CgaCtaId ;  /* 0x0000000000037919 */ /* 0x000e220000008800 */
[----:B------:R-:W-:Y:S02]  /*5b90*/  MOV R0, 0x400 ;  /* 0x0000040000007802 */ /* 0x000fe40000000f00 */
[----:B------:R-:W-:Y:S02]  /*5ba0*/  SHF.L.U32 R2, R10, 0x1f, RZ ;  /* 0x0000001f0a027819 */ /* 0x000fe400000006ff */
[----:B0-----:R-:W-:-:S05]  /*5bb0*/  LEA R0, R3, R0, 0x18 ;  /* 0x0000000003007211 */ /* 0x001fca00078ec0ff */
[----:B------:R-:W-:-:S04]  /*5bc0*/  VIADD R0, R0, 0x68 ;  /* 0x0000006800007836 */ /* 0x000fc80000000000 */
[C---:B------:R-:W-:Y:S02]  /*5bd0*/  IMAD R5, R13.reuse, 0x8, R0 ;  /* 0x000000080d057824 */ /* 0x040fe400078e0200 */
[----:B------:R-:W-:Y:S02]  /*5be0*/  VIADD R13, R13, 0x1 ;  /* 0x000000010d0d7836 */ /* 0x000fe40000000000 */
[----:B------:R-:W0:Y:S03]  /*5bf0*/  SYNCS.PHASECHK.TRANS64.TRYWAIT P0, [R5+URZ], R2 ;  /* 0x00000002050075a7 */ /* 0x000e26000800017f */
[----:B------:R-:W-:-:S04]  /*5c00*/  ISETP.NE.AND P1, PT, R13, 0xd, PT ;  /* 0x0000000d0d00780c */ /* 0x000fc80003f25270 */
[----:B------:R-:W-:Y:S02]  /*5c10*/  SEL R3, RZ, 0x1, P1 ;  /* 0x00000001ff037807 */ /* 0x000fe40000800000 */
[----:B------:R-:W-:Y:S02]  /*5c20*/  SEL R13, R13, RZ, P1 ;  /* 0x000000ff0d0d7207 */ /* 0x000fe40000800000 */
[----:B------:R-:W-:-:S03]  /*5c30*/  LOP3.LUT R10, R10, R3, RZ, 0x3c, !PT ;  /* 0x000000030a0a7212 */ /* 0x000fc600078e3cff */
[----:B------:R-:W-:Y:S01]  /*5c40*/  IMAD R7, R13, 0x8, R0 ;  /* 0x000000080d077824 */ /* 0x000fe200078e0200 */
[----:B------:R-:W-:Y:S01]  /*5c50*/  SHF.L.U32 R4, R10, 0x1f, RZ ;  /* 0x0000001f0a047819 */ /* 0x000fe200000006ff */
[----:B0-----:R-:W-:Y:S06]  /*5c60*/  @!P0 BRA `(.L_x_107) ;  /* 0x0000000800148947 */ /* 0x001fec0003800000 */
.L_x_127:
[----:B------:R-:W1:Y:S01]  /*5c70*/  SYNCS.PHASECHK.TRANS64.TRYWAIT P0, [R7+URZ], R4 ;  /* 0x00000004070075a7 */ /* 0x000e62000800017f */
[----:B0-----:R-:W-:-:S05]  /*5c80*/  VIADD R2, R13, 0x1 ;  /* 0x000000010d027836 */ /* 0x001fca0000000000 */
[----:B------:R-:W-:-:S04]  /*5c90*/  ISETP.NE.AND P1, PT, R2, 0xd, PT ;  /* 0x0000000d0200780c */ /* 0x000fc80003f25270 */
[----:B------:R-:W-:Y:S02]  /*5ca0*/  SEL R3, RZ, 0x1, P1 ;  /* 0x00000001ff037807 */ /* 0x000fe40000800000 */
[----:B------:R-:W-:Y:S02]  /*5cb0*/  SEL R9, R2, RZ, P1 ;  /* 0x000000ff02097207 */ /* 0x000fe40000800000 */
[----:B------:R-:W-:-:S03]  /*5cc0*/  LOP3.LUT R10, R10, R3, RZ, 0x3c, !PT ;  /* 0x000000030a0a7212 */ /* 0x000fc600078e3cff */
[----:B------:R-:W-:Y:S01]  /*5cd0*/  IMAD R6, R9, 0x8, R0 ;  /* 0x0000000809067824 */ /* 0x000fe200078e0200 */
[----:B------:R-:W-:Y:S01]  /*5ce0*/  SHF.L.U32 R5, R10, 0x1f, RZ ;  /* 0x0000001f0a057819 */ /* 0x000fe200000006ff */
[----:B-1----:R-:W-:Y:S06]  /*5cf0*/  @!P0 BRA `(.L_x_108) ;  /* 0x0000000800048947 */ /* 0x002fec0003800000 */
.L_x_128:
[----:B------:R-:W1:Y:S01]  /*5d00*/  SYNCS.PHASECHK.TRANS64.TRYWAIT P0, [R6+URZ], R5 ;  /* 0x00000005060075a7 */ /* 0x000e62000800017f */
[----:B------:R-:W-:-:S05]  /*5d10*/  VIADD R2, R9, 0x1 ;  /* 0x0000000109027836 */ /* 0x000fca0000000000 */
[----:B------:R-:W-:-:S04]  /*5d20*/  ISETP.NE.AND P1, PT, R2, 0xd, PT ;  /* 0x0000000d0200780c */ /* 0x000fc80003f25270 */
[----:B------:R-:W-:Y:S02]  /*5d30*/  SEL R3, RZ, 0x1, P1 ;  /* 0x00000001ff037807 */ /* 0x000fe40000800000 */
[----:B0-----:R-:W-:Y:S02]  /*5d40*/  SEL R7, R2, RZ, P1 ;  /* 0x000000ff02077207 */ /* 0x001fe40000800000 */
[----:B------:R-:W-:-:S03]  /*5d50*/  LOP3.LUT R10, R10, R3, RZ, 0x3c, !PT ;  /* 0x000000030a0a7212 */ /* 0x000fc600078e3cff */
[----:B------:R-:W-:Y:S01]  /*5d60*/  IMAD R9, R7, 0x8, R0 ;  /* 0x0000000807097824 */ /* 0x000fe200078e0200 */
[----:B------:R-:W-:Y:S01]  /*5d70*/  SHF.L.U32 R4, R10, 0x1f, RZ ;  /* 0x0000001f0a047819 */ /* 0x000fe200000006ff */
[----:B-1----:R-:W-:Y:S06]  /*5d80*/  @!P0 BRA `(.L_x_109) ;  /* 0x0000000400f48947 */ /* 0x002fec0003800000 */
.L_x_129:
[----:B------:R-:W1:Y:S01]  /*5d90*/  SYNCS.PHASECHK.TRANS64.TRYWAIT P0, [R9+URZ], R4 ;  /* 0x00000004090075a7 */ /* 0x000e62000800017f */
[----:B------:R-:W-:-:S05]  /*5da0*/  VIADD R2, R7, 0x1 ;  /* 0x0000000107027836 */ /* 0x000fca0000000000 */
[----:B------:R-:W-:-:S04]  /*5db0*/  ISETP.NE.AND P1, PT, R2, 0xd, PT ;  /* 0x0000000d0200780c */ /* 0x000fc80003f25270 */
[----:B------:R-:W-:Y:S02]  /*5dc0*/  SEL R3, RZ, 0x1, P1 ;  /* 0x00000001ff037807 */ /* 0x000fe40000800000 */
[----:B------:R-:W-:Y:S02]  /*5dd0*/  SEL R7, R2, RZ, P1 ;  /* 0x000000ff02077207 */ /* 0x000fe40000800000 */
[----:B------:R-:W-:-:S03]  /*5de0*/  LOP3.LUT R10, R10, R3, RZ, 0x3c, !PT ;  /* 0x000000030a0a7212 */ /* 0x000fc600078e3cff */
[----:B0-----:R-:W-:Y:S01]  /*5df0*/  IMAD R6, R7, 0x8, R0 ;  /* 0x0000000807067824 */ /* 0x001fe200078e0200 */
[----:B------:R-:W-:Y:S01]  /*5e00*/  SHF.L.U32 R5, R10, 0x1f, RZ ;  /* 0x0000001f0a057819 */ /* 0x000fe200000006ff */
[----:B-1----:R-:W-:Y:S06]  /*5e10*/  @!P0 BRA `(.L_x_110) ;  /* 0x0000000400e48947 */ /* 0x002fec0003800000 */
.L_x_130:
        /* <DEDUP_REMOVED lines=9> */
.L_x_131:
        /* <DEDUP_REMOVED lines=9> */
.L_x_132:
        /* <DEDUP_REMOVED lines=9> */
.L_x_133:
        /* <DEDUP_REMOVED lines=9> */
.L_x_134:
        /* <DEDUP_REMOVED lines=9> */
.L_x_135:
[----:B------:R-:W1:Y:S01]  /*60f0*/  SYNCS.PHASECHK.TRANS64.TRYWAIT P0, [R9+URZ], R4 ;  /* 0x00000004090075a7 */ /* 0x000e62000800017f */
[----:B------:R-:W-:-:S05]  /*6100*/  VIADD R2, R7, 0x1 ;  /* 0x0000000107027836 */ /* 0x000fca0000000000 */
[----:B------:R-:W-:-:S04]  /*6110*/  ISETP.NE.AND P1, PT, R2, 0xd, PT ;  /* 0x0000000d0200780c */ /* 0x000fc80003f25270 */
[----:B------:R-:W-:Y:S02]  /*6120*/  SEL R3, RZ, 0x1, P1 ;  /* 0x00000001ff037807 */ /* 0x000fe40000800000 */
[----:B------:R-:W-:Y:S02]  /*6130*/  SEL R7, R2, RZ, P1 ;  /* 0x000000ff02077207 */ /* 0x000fe40000800000 */
[----:B------:R-:W-:-:S03]  /*6140*/  LOP3.LUT R10, R10, R3, RZ, 0x3c, !PT ;  /* 0x000000030a0a7212 */ /* 0x000fc600078e3cff */
[----:B------:R-:W-:Y:S01]  /*6150*/  IMAD R8, R7, 0x8, R0 ;  /* 0x0000000807087824 */ /* 0x000fe200078e0200 */
[----:B0-----:R-:W-:Y:S01]  /*6160*/  SHF.L.U32 R5, R10, 0x1f, RZ ;  /* 0x0000001f0a057819 */ /* 0x001fe200000006ff */
[----:B-1----:R-:W-:Y:S06]  /*6170*/  @!P0 BRA `(.L_x_116) ;  /* 0x0000000400848947 */ /* 0x002fec0003800000 */
.L_x_136:
[----:B------:R-:W1:Y:S01]  /*6180*/  SYNCS.PHASECHK.TRANS64.TRYWAIT P0, [R8+URZ], R5 ;  /* 0x00000005080075a7 */ /* 0x000e62000800017f */
[----:B------:R-:W-:-:S05]  /*6190*/  VIADD R2, R7, 0x1 ;  /* 0x0000000107027836 */ /* 0x000fca0000000000 */
[----:B------:R-:W-:-:S04]  /*61a0*/  ISETP.NE.AND P1, PT, R2, 0xd, PT ;  /* 0x0000000d0200780c */ /* 0x000fc80003f25270 */
[----:B------:R-:W-:Y:S02]  /*61b0*/  SEL R3, RZ, 0x1, P1 ;  /* 0x00000001ff037807 */ /* 0x000fe40000800000 */
[----:B------:R-:W-:Y:S02]  /*61c0*/  SEL R7, R2, RZ, P1 ;  /* 0x000000ff02077207 */ /* 0x000fe40000800000 */
[----:B0-----:R-:W-:-:S03]  /*61d0*/  LOP3.LUT R9, R10, R3, RZ, 0x3c, !PT ;  /* 0x000000030a097212 */ /* 0x001fc600078e3cff */
[----:B------:R-:W-:Y:S01]  /*61e0*/  IMAD R11, R7, 0x8, R0 ;  /* 0x00000008070b7824 */ /* 0x000fe200078e0200 */
[----:B------:R-:W-:Y:S01]  /*61f0*/  SHF.L.U32 R6, R9, 0x1f, RZ ;  /* 0x0000001f09067819 */ /* 0x000fe200000006ff */
[----:B-1----:R-:W-:Y:S06]  /*6200*/  @!P0 BRA `(.L_x_117) ;  /* 0x0000000400748947 */ /* 0x002fec0003800000 */
.L_x_137:
[----:B------:R-:W1:Y:S01]  /*6210*/  SYNCS.PHASECHK.TRANS64.TRYWAIT P0, [R11+URZ], R6 ;  /* 0x000000060b0075a7 */ /* 0x000e62000800017f */
[----:B------:R-:W-:-:S05]  /*6220*/  VIADD R2, R7, 0x1 ;  /* 0x0000000107027836 */ /* 0x000fca0000000000 */
[----:B------:R-:W-:-:S04]  /*6230*/  ISETP.NE.AND P1, PT, R2, 0xd, PT ;  /* 0x0000000d0200780c */ /* 0x000fc80003f25270 */
[----:B------:R-:W-:Y:S02]  /*6240*/  SEL R4, RZ, 0x1, P1 ;  /* 0x00000001ff047807 */ /* 0x000fe40000800000 */
[----:B------:R-:W-:Y:S02]  /*6250*/  SEL R3, R2, RZ, P1 ;  /* 0x000000ff02037207 */ /* 0x000fe40000800000 */
[----:B------:R-:W-:Y:S01]  /*6260*/  LOP3.LUT R4, R9, R4, RZ, 0x3c, !PT ;  /* 0x0000000409047212 */ /* 0x000fe200078e3cff */
[----:B-1----:R-:W-:Y:S06]  /*6270*/  @!P0 BRA `(.L_x_118) ;  /* 0x00000004006c8947 */ /* 0x002fec0003800000 */
.L_x_138:
[----:B------:R-:W-:Y:S01]  /*6280*/  IMAD R3, R3, 0x8, R0 ;  /* 0x0000000803037824 */ /* 0x000fe200078e0200 */
[----:B------:R-:W-:-:S07]  /*6290*/  SHF.L.U32 R0, R4, 0x1f, RZ ;  /* 0x0000001f04007819 */ /* 0x000fce00000006ff */
.L_x_119:
[----:B--2---:R2:W3:Y:S02]  /*62a0*/  SYNCS.PHASECHK.TRANS64.TRYWAIT P0, [R3+URZ], R0 ;  /* 0x00000000030075a7 */ /* 0x0044e4000800017f */
[----:B---3--:R-:W-:Y:S05]  /*62b0*/  @!P0 NANOSLEEP.SYNCS 0x989680 ;  /* 0x009896800000895d */ /* 0x008fea0003900000 */
[----:B------:R-:W3:Y:S02]  /*62c0*/  @!P0 SYNCS.PHASECHK.TRANS64 P0, [R3+URZ], R0 ;  /* 0x00000000030085a7 */ /* 0x000ee4000800007f */
[----:B---3--:R-:W-:Y:S05]  /*62d0*/  @!P0 BRA `(.L_x_119) ;  /* 0xfffffffc00f08947 */ /* 0x008fea000383ffff */
.L_x_105:
[----:B------:R-:W-:Y:S05]  /*62e0*/  BSYNC B0 ;  /* 0x0000000000007941 */ /* 0x000fea0003800000 */
.L_x_104:
[----:B------:R-:W-:Y:S05]  /*62f0*/  EXIT ;  /* 0x000000000000794d */ /* 0x000fea0003800000 */
.L_x_18:
[----:B-1----:R-:W-:-:S04]  /*6300*/  IMAD.U32 R10, RZ, RZ, UR8 ;  /* 0x00000008ff0a7e24 */ /* 0x002fc8000f8e00ff */
[----:B------:R1:W4:Y:S03]  /*6310*/  SYNCS.PHASECHK.TRANS64.TRYWAIT P0, [R10+URZ], R13 ;  /* 0x0000000d0a0075a7 */ /* 0x000326000800017f */
[----:B----4-:R-:W-:Y:S05]  /*6320*/  @!P0 NANOSLEEP.SYNCS 0x989680 ;  /* 0x009896800000895d */ /* 0x010fea0003900000 */
[----:B------:R-:W4:Y:S02]  /*6330*/  @!P0 SYNCS.PHASECHK.TRANS64 P0, [R10+URZ], R13 ;  /* 0x0000000d0a0085a7 */ /* 0x000f24000800007f */
[----:B----4-:R-:W-:Y:S05]  /*6340*/  @!P0 BRA `(.L_x_18) ;  /* 0xfffffffc00ec8947 */ /* 0x010fea000383ffff */
[----:B------:R-:W-:Y:S05]  /*6350*/  BRA `(.L_x_17) ;  /* 0xffffffb000487947 */ /* 0x000fea000383ffff */
.L_x_91:
[----:B------:R-:W-:Y:S01]  /*6360*/  BSSY B1, `(.L_x_120) ;  /* 0x0000006000017945 */ /* 0x000fe20003800000 */
[----:B------:R-:W-:-:S07]  /*6370*/  IMAD.MOV.U32 R2, RZ, RZ, -0x1 ;  /* 0xffffffffff027424 */ /* 0x000fce00078e00ff */
[----:B------:R-:W-:Y:S05]  /*6380*/  WARPSYNC.COLLECTIVE R2, `(.L_x_121) ;  /* 0x00000000020c7348 */ /* 0x000fea0003c00000 */
[----:B------:R-:W-:Y:S02]  /*6390*/  ELECT P1, UR62, PT ;  /* 0x00000000003e782f */ /* 0x000fe40003820000 */
[----:B------:R-:W-:Y:S01]  /*63a0*/  MOV R2, UR62 ;  /* 0x0000003e00027c02 */ /* 0x000fe20008000f00 */
[----:B------:R-:W-:Y:S10]  /*63b0*/  ENDCOLLECTIVE ;  /* 0x000000000000791b */ /* 0x000ff40003800000 */
.L_x_121:
[----:B------:R-:W-:Y:S05]  /*63c0*/  BSYNC B1 ;  /* 0x0000000000017941 */ /* 0x000fea0003800000 */
.L_x_120:
[----:B------:R-:W-:Y:S05]  /*63d0*/  BRA `(.L_x_122) ;  /* 0xffffffe800e47947 */ /* 0x000fea000383ffff */
.L_x_94:
[----:B-1----:R1:W2:Y:S02]  /*63e0*/  SYNCS.PHASECHK.TRANS64.TRYWAIT P1, [R19+URZ+0x68], R8 ;  /* 0x00006808130075a7 */ /* 0x0022a4000802017f */
[----:B--2---:R-:W-:Y:S05]  /*63f0*/  @!P1 NANOSLEEP.SYNCS 0x989680 ;  /* 0x009896800000995d */ /* 0x004fea0003900000 */
[----:B------:R-:W2:Y:S02]  /*6400*/  @!P1 SYNCS.PHASECHK.TRANS64 P1, [R19+URZ+0x68], R8 ;  /* 0x00006808130095a7 */ /* 0x000ea4000802007f */
[----:B--2---:R-:W-:Y:S05]  /*6410*/  @!P1 BRA `(.L_x_94) ;  /* 0xfffffffc00f09947 */ /* 0x004fea000383ffff */
[----:B------:R-:W-:Y:S05]  /*6420*/  BRA `(.L_x_123) ;  /* 0xffffffec001c7947 */ /* 0x000fea000383ffff */
.L_x_103:
[----:B------:R-:W-:Y:S01]  /*6430*/  BSSY B0, `(.L_x_124) ;  /* 0x0000006000007945 */ /* 0x000fe20003800000 */
[----:B------:R-:W-:-:S07]  /*6440*/  IMAD.MOV.U32 R2, RZ, RZ, -0x1 ;  /* 0xffffffffff027424 */ /* 0x000fce00078e00ff */
[----:B------:R-:W-:Y:S05]  /*6450*/  WARPSYNC.COLLECTIVE R2, `(.L_x_125) ;  /* 0x00000000020c7348 */ /* 0x000fea0003c00000 */
[----:B------:R-:W-:Y:S02]  /*6460*/  ELECT P1, UR62, PT ;  /* 0x00000000003e782f */ /* 0x000fe40003820000 */
[----:B------:R-:W-:Y:S01]  /*6470*/  MOV R2, UR62 ;  /* 0x0000003e00027c02 */ /* 0x000fe20008000f00 */
[----:B------:R-:W-:Y:S10]  /*6480*/  ENDCOLLECTIVE ;  /* 0x000000000000791b */ /* 0x000ff40003800000 */
.L_x_125:
[----:B------:R-:W-:Y:S05]  /*6490*/  BSYNC B0 ;  /* 0x0000000000007941 */ /* 0x000fea0003800000 */
.L_x_124:
[----:B------:R-:W-:Y:S01]  /*64a0*/  PLOP3.LUT P0, PT, P1, PT, PT, 0x80, 0x0 ;  /* 0x000000000000781c */ /* 0x000fe20000f0f070 */
[----:B------:R-:W-:-:S12]  /*64b0*/  BRA `(.L_x_126) ;  /* 0xfffffff400987947 */ /* 0x000fd8000383ffff */
.L_x_107:
[----:B0-----:R0:W1:Y:S02]  /*64c0*/  SYNCS.PHASECHK.TRANS64.TRYWAIT P0, [R5+URZ], R2 ;  /* 0x00000002050075a7 */ /* 0x001064000800017f */
[----:B-1----:R-:W-:Y:S05]  /*64d0*/  @!P0 NANOSLEEP.SYNCS 0x989680 ;  /* 0x009896800000895d */ /* 0x002fea0003900000 */
[----:B------:R-:W1:Y:S02]  /*64e0*/  @!P0 SYNCS.PHASECHK.TRANS64 P0, [R5+URZ], R2 ;  /* 0x00000002050085a7 */ /* 0x000e64000800007f */
[----:B-1----:R-:W-:Y:S05]  /*64f0*/  @!P0 BRA `(.L_x_107) ;  /* 0xfffffffc00f08947 */ /* 0x002fea000383ffff */
[----:B------:R-:W-:Y:S05]  /*6500*/  BRA `(.L_x_127) ;  /* 0xfffffff400d87947 */ /* 0x000fea000383ffff */
.L_x_108:
[----:B0-----:R0:W1:Y:S02]  /*6510*/  SYNCS.PHASECHK.TRANS64.TRYWAIT P0, [R7+URZ], R4 ;  /* 0x00000004070075a7 */ /* 0x001064000800017f */
[----:B-1----:R-:W-:Y:S05]  /*6520*/  @!P0 NANOSLEEP.SYNCS 0x989680 ;  /* 0x009896800000895d */ /* 0x002fea0003900000 */
[----:B------:R-:W1:Y:S02]  /*6530*/  @!P0 SYNCS.PHASECHK.TRANS64 P0, [R7+URZ], R4 ;  /* 0x00000004070085a7 */ /* 0x000e64000800007f */
[----:B-1----:R-:W-:Y:S05]  /*6540*/  @!P0 BRA `(.L_x_108) ;  /* 0xfffffffc00f08947 */ /* 0x002fea000383ffff */
[----:B------:R-:W-:Y:S05]  /*6550*/  BRA `(.L_x_128) ;  /* 0xfffffff400e87947 */ /* 0x000fea000383ffff */
.L_x_109:
[----:B0-----:R0:W1:Y:S02]  /*6560*/  SYNCS.PHASECHK.TRANS64.TRYWAIT P0, [R6+URZ], R5 ;  /* 0x00000005060075a7 */ /* 0x001064000800017f */
[----:B-1----:R-:W-:Y:S05]  /*6570*/  @!P0 NANOSLEEP.SYNCS 0x989680 ;  /* 0x009896800000895d */ /* 0x002fea0003900000 */
[----:B------:R-:W1:Y:S02]  /*6580*/  @!P0 SYNCS.PHASECHK.TRANS64 P0, [R6+URZ], R5 ;  /* 0x00000005060085a7 */ /* 0x000e64000800007f */
[----:B-1----:R-:W-:Y:S05]  /*6590*/  @!P0 BRA `(.L_x_109) ;  /* 0xfffffffc00f08947 */ /* 0x002fea000383ffff */
[----:B------:R-:W-:Y:S05]  /*65a0*/  BRA `(.L_x_129) ;  /* 0xfffffff400f87947 */ /* 0x000fea000383ffff */
.L_x_110:
[----:B0-----:R0:W1:Y:S02]  /*65b0*/  SYNCS.PHASECHK.TRANS64.TRYWAIT P0, [R9+URZ], R4 ;  /* 0x00000004090075a7 */ /* 0x001064000800017f */
[----:B-1----:R-:W-:Y:S05]  /*65c0*/  @!P0 NANOSLEEP.SYNCS 0x989680 ;  /* 0x009896800000895d */ /* 0x002fea0003900000 */
[----:B------:R-:W1:Y:S02]  /*65d0*/  @!P0 SYNCS.PHASECHK.TRANS64 P0, [R9+URZ], R4 ;  /* 0x00000004090085a7 */ /* 0x000e64000800007f */
[----:B-1----:R-:W-:Y:S05]  /*65e0*/  @!P0 BRA `(.L_x_110) ;  /* 0xfffffffc00f08947 */ /* 0x002fea000383ffff */
[----:B------:R-:W-:Y:S05]  /*65f0*/  BRA `(.L_x_130) ;  /* 0xfffffff800087947 */ /* 0x000fea000383ffff */
.L_x_111:
[----:B0-----:R0:W1:Y:S02]  /*6600*/  SYNCS.PHASECHK.TRANS64.TRYWAIT P0, [R6+URZ], R5 ;  /* 0x00000005060075a7 */ /* 0x001064000800017f */
[----:B-1----:R-:W-:Y:S05]  /*6610*/  @!P0 NANOSLEEP.SYNCS 0x989680 ;  /* 0x009896800000895d */ /* 0x002fea0003900000 */
[----:B------:R-:W1:Y:S02]  /*6620*/  @!P0 SYNCS.PHASECHK.TRANS64 P0, [R6+URZ], R5 ;  /* 0x00000005060085a7 */ /* 0x000e64000800007f */
[----:B-1----:R-:W-:Y:S05]  /*6630*/  @!P0 BRA `(.L_x_111) ;  /* 0xfffffffc00f08947 */ /* 0x002fea000383ffff */
[----:B------:R-:W-:Y:S05]  /*6640*/  BRA `(.L_x_131) ;  /* 0xfffffff800187947 */ /* 0x000fea000383ffff */
.L_x_112:
[----:B0-----:R0:W1:Y:S02]  /*6650*/  SYNCS.PHASECHK.TRANS64.TRYWAIT P0, [R9+URZ], R4 ;  /* 0x00000004090075a7 */ /* 0x001064000800017f */
[----:B-1----:R-:W-:Y:S05]  /*6660*/  @!P0 NANOSLEEP.SYNCS 0x989680 ;  /* 0x009896800000895d */ /* 0x002fea0003900000 */
[----:B------:R-:W1:Y:S02]  /*6670*/  @!P0 SYNCS.PHASECHK.TRANS64 P0, [R9+URZ], R4 ;  /* 0x00000004090085a7 */ /* 0x000e64000800007f */
[----:B-1----:R-:W-:Y:S05]  /*6680*/  @!P0 BRA `(.L_x_112) ;  /* 0xfffffffc00f08947 */ /* 0x002fea000383ffff */
[----:B------:R-:W-:Y:S05]  /*6690*/  BRA `(.L_x_132) ;  /* 0xfffffff800287947 */ /* 0x000fea000383ffff */
.L_x_113:
[----:B0-----:R0:W1:Y:S02]  /*66a0*/  SYNCS.PHASECHK.TRANS64.TRYWAIT P0, [R6+URZ], R5 ;  /* 0x00000005060075a7 */ /* 0x001064000800017f */
[----:B-1----:R-:W-:Y:S05]  /*66b0*/  @!P0 NANOSLEEP.SYNCS 0x989680 ;  /* 0x009896800000895d */ /* 0x002fea0003900000 */
[----:B------:R-:W1:Y:S02]  /*66c0*/  @!P0 SYNCS.PHASECHK.TRANS64 P0, [R6+URZ], R5 ;  /* 0x00000005060085a7 */ /* 0x000e64000800007f */
[----:B-1----:R-:W-:Y:S05]  /*66d0*/  @!P0 BRA `(.L_x_113) ;  /* 0xfffffffc00f08947 */ /* 0x002fea000383ffff */
[----:B------:R-:W-:Y:S05]  /*66e0*/  BRA `(.L_x_133) ;  /* 0xfffffff800387947 */ /* 0x000fea000383ffff */
.L_x_114:
[----:B0-----:R0:W1:Y:S02]  /*66f0*/  SYNCS.PHASECHK.TRANS64.TRYWAIT P0, [R9+URZ], R4 ;  /* 0x00000004090075a7 */ /* 0x001064000800017f */
[----:B-1----:R-:W-:Y:S05]  /*6700*/  @!P0 NANOSLEEP.SYNCS 0x989680 ;  /* 0x009896800000895d */ /* 0x002fea0003900000 */
[----:B------:R-:W1:Y:S02]  /*6710*/  @!P0 SYNCS.PHASECHK.TRANS64 P0, [R9+URZ], R4 ;  /* 0x00000004090085a7 */ /* 0x000e64000800007f */
[----:B-1----:R-:W-:Y:S05]  /*6720*/  @!P0 BRA `(.L_x_114) ;  /* 0xfffffffc00f08947 */ /* 0x002fea000383ffff */
[----:B------:R-:W-:Y:S05]  /*6730*/  BRA `(.L_x_134) ;  /* 0xfffffff800487947 */ /* 0x000fea000383ffff */
.L_x_115:
[----:B0-----:R0:W1:Y:S02]  /*6740*/  SYNCS.PHASECHK.TRANS64.TRYWAIT P0, [R6+URZ], R5 ;  /* 0x00000005060075a7 */ /* 0x001064000800017f */
[----:B-1----:R-:W-:Y:S05]  /*6750*/  @!P0 NANOSLEEP.SYNCS 0x989680 ;  /* 0x009896800000895d */ /* 0x002fea0003900000 */
[----:B------:R-:W1:Y:S02]  /*6760*/  @!P0 SYNCS.PHASECHK.TRANS64 P0, [R6+URZ], R5 ;  /* 0x00000005060085a7 */ /* 0x000e64000800007f */
[----:B-1----:R-:W-:Y:S05]  /*6770*/  @!P0 BRA `(.L_x_115) ;  /* 0xfffffffc00f08947 */ /* 0x002fea000383ffff */
[----:B------:R-:W-:Y:S05]  /*6780*/  BRA `(.L_x_135) ;  /* 0xfffffff800587947 */ /* 0x000fea000383ffff */
.L_x_116:
[----:B0-----:R0:W1:Y:S02]  /*6790*/  SYNCS.PHASECHK.TRANS64.TRYWAIT P0, [R9+URZ], R4 ;  /* 0x00000004090075a7 */ /* 0x001064000800017f */
[----:B-1----:R-:W-:Y:S05]  /*67a0*/  @!P0 NANOSLEEP.SYNCS 0x989680 ;  /* 0x009896800000895d */ /* 0x002fea0003900000 */
[----:B------:R-:W1:Y:S02]  /*67b0*/  @!P0 SYNCS.PHASECHK.TRANS64 P0, [R9+URZ], R4 ;  /* 0x00000004090085a7 */ /* 0x000e64000800007f */
[----:B-1----:R-:W-:Y:S05]  /*67c0*/  @!P0 BRA `(.L_x_116) ;  /* 0xfffffffc00f08947 */ /* 0x002fea000383ffff */
[----:B------:R-:W-:Y:S05]  /*67d0*/  BRA `(.L_x_136) ;  /* 0xfffffff800687947 */ /* 0x000fea000383ffff */
.L_x_117:
[----:B0-----:R0:W1:Y:S02]  /*67e0*/  SYNCS.PHASECHK.TRANS64.TRYWAIT P0, [R8+URZ], R5 ;  /* 0x00000005080075a7 */ /* 0x001064000800017f */
[----:B-1----:R-:W-:Y:S05]  /*67f0*/  @!P0 NANOSLEEP.SYNCS 0x989680 ;  /* 0x009896800000895d */ /* 0x002fea0003900000 */
[----:B------:R-:W1:Y:S02]  /*6800*/  @!P0 SYNCS.PHASECHK.TRANS64 P0, [R8+URZ], R5 ;  /* 0x00000005080085a7 */ /* 0x000e64000800007f */
[----:B-1----:R-:W-:Y:S05]  /*6810*/  @!P0 BRA `(.L_x_117) ;  /* 0xfffffffc00f08947 */ /* 0x002fea000383ffff */
[----:B------:R-:W-:Y:S05]  /*6820*/  BRA `(.L_x_137) ;  /* 0xfffffff800787947 */ /* 0x000fea000383ffff */
.L_x_118:
[----:B-1----:R1:W2:Y:S02]  /*6830*/  SYNCS.PHASECHK.TRANS64.TRYWAIT P0, [R11+URZ], R6 ;  /* 0x000000060b0075a7 */ /* 0x0022a4000800017f */
[----:B--2---:R-:W-:Y:S05]  /*6840*/  @!P0 NANOSLEEP.SYNCS 0x989680 ;  /* 0x009896800000895d */ /* 0x004fea0003900000 */
[----:B------:R-:W2:Y:S02]  /*6850*/  @!P0 SYNCS.PHASECHK.TRANS64 P0, [R11+URZ], R6 ;  /* 0x000000060b0085a7 */ /* 0x000ea4000800007f */
[----:B--2---:R-:W-:Y:S05]  /*6860*/  @!P0 BRA `(.L_x_118) ;  /* 0xfffffffc00f08947 */ /* 0x004fea000383ffff */
[----:B------:R-:W-:Y:S05]  /*6870*/  BRA `(.L_x_138) ;  /* 0xfffffff800807947 */ /* 0x000fea000383ffff */
.L_x_139:
[----:B------:R-:W-:-:S00]  /*6880*/  BRA `(.L_x_139) ;  /* 0xfffffffc00fc7947 */ /* 0x000fc0000383ffff */
[----:B------:R-:W-:-:S00]  /*6890*/  NOP ;  /* 0x0000000000007918 */ /* 0x000fc00000000000 */
        /* <DEDUP_REMOVED lines=14> */
.L_x_140:


//--------------------- .nv.shared._ZN7cutlass13device_kernelINS_4gemm6kernel13GemmUniversalIN4cute5tupleIJiiiiEEENS1_10collective13CollectiveMmaINS1_40MainloopSm90TmaGmmaWarpSpecializedSparseILi13ENS5_IJNS4_1CILi1EEESB_SB_EEENS1_35KernelTmaWarpSpecializedCooperativeEEENS5_IJNSA_ILi128EEENSA_ILi64EEESG_EEENS_10bfloat16_tENS5_IJNS4_6LayoutINS5_IJiNS5_IJNSA_ILi2EEEiEEEiEEENS5_IJlNS5_IJSB_SK_EEElEEEEENSJ_INS5_IJNS5_IJNS5_IJNSA_ILi8EEESK_NSA_ILi4EEEEEEiEEENS5_IJNS5_IJNSA_ILi16EEESK_SK_EEEiEEEiEEENS5_IJNS5_IJNS5_IJSG_SU_NSA_ILi1024EEEEEENSA_ILi4096EEEEEENS5_IJNS5_IJSB_NSA_ILi512EEENSA_ILi32EEEEEElEEElEEEEEEEESI_NS5_IJlSB_lEEENS4_8TiledMMAINS4_8MMA_AtomIJNS4_4SM904GMMA6SPARSE28GMMA_64x64x32_F32BF16BF16_SSILNS1D_5MajorE0ELS1G_0ELNS1D_7ScaleInE1ELS1H_1ELNS1D_9SparseSelE0EEEEEENSJ_INS5_IJSK_SB_SB_EEENS5_IJSB_NSA_ILi0EEES1M_EEEEENS5_IJNS4_10UnderscoreES1P_S1P_EEEEENS4_13SM90_TMA_LOADENS4_14ComposedLayoutINS4_7SwizzleILi2ELi4ELi3EEENS4_25smem_sparse_ptr_flag_bitsILi2ELi16EEENSJ_INS5_IJNS5_IJSB_SQ_EEENS5_IJSK_S13_EEEEEENS5_IJNS5_IJS1M_SG_EEESN_EEEEEEEvNS4_8identityES1S_NS1T_INS1U_ILi3ELi4ELi3EEENS4_18smem_ptr_flag_bitsILi16EEENSJ_INS5_IJSQ_SG_EEENS5_IJSG_SB_EEEEEEEvS25_EENS_8epilogue10collective6detail29Sm90TmaWarpSpecializedAdapterINS2F_15DefaultEpilogueIfNS5_IJSB_llEEES2J_NS2E_6thread17LinearCombinationIfLi1EffLNS2K_9ScaleType4KindE0ELNS_15FloatRoundStyleE2EfEENS1_15EpilogueDefaultEEEEEvvEEEEvNT_6ParamsE --------------------------
	.section	.nv.shared._ZN7cutlass13device_kernelINS_4gemm6kernel13GemmUniversalIN4cute5tupleIJiiiiEEENS1_10collective13CollectiveMmaINS1_40MainloopSm90TmaGmmaWarpSpecializedSparseILi13ENS5_IJNS4_1CILi1EEESB_SB_EEENS1_35KernelTmaWarpSpecializedCooperativeEEENS5_IJNSA_ILi128EEENSA_ILi64EEESG_EEENS_10bfloat16_tENS5_IJNS4_6LayoutINS5_IJiNS5_IJNSA_ILi2EEEiEEEiEEENS5_IJlNS5_IJSB_SK_EEElEEEEENSJ_INS5_IJNS5_IJNS5_IJNSA_ILi8EEESK_NSA_ILi4EEEEEEiEEENS5_IJNS5_IJNSA_ILi16EEESK_SK_EEEiEEEiEEENS5_IJNS5_IJNS5_IJSG_SU_NSA_ILi1024EEEEEENSA_ILi4096EEEEEENS5_IJNS5_IJSB_NSA_ILi512EEENSA_ILi32EEEEEElEEElEEEEEEEESI_NS5_IJlSB_lEEENS4_8TiledMMAINS4_8MMA_AtomIJNS4_4SM904GMMA6SPARSE28GMMA_64x64x32_F32BF16BF16_SSILNS1D_5MajorE0ELS1G_0ELNS1D_7ScaleInE1ELS1H_1ELNS1D_9SparseSelE0EEEEEENSJ_INS5_IJSK_SB_SB_EEENS5_IJSB_NSA_ILi0EEES1M_EEEEENS5_IJNS4_10UnderscoreES1P_S1P_EEEEENS4_13SM90_TMA_LOADENS4_14ComposedLayoutINS4_7SwizzleILi2ELi4ELi3EEENS4_25smem_sparse_ptr_flag_bitsILi2ELi16EEENSJ_INS5_IJNS5_IJSB_SQ_EEENS5_IJSK_S13_EEEEEENS5_IJNS5_IJS1M_SG_EEESN_EEEEEEEvNS4_8identityES1S_NS1T_INS1U_ILi3ELi4ELi3EEENS4_18smem_ptr_flag_bitsILi16EEENSJ_INS5_IJSQ_SG_EEENS5_IJSG_SB_EEEEEEEvS25_EENS_8epilogue10collective6detail29Sm90TmaWarpSpecializedAdapterINS2F_15DefaultEpilogueIfNS5_IJSB_llEEES2J_NS2E_6thread17LinearCombinationIfLi1EffLNS2K_9ScaleType4KindE0ELNS_15FloatRoundStyleE2EfEENS1_15EpilogueDefaultEEEEEvvEEEEvNT_6ParamsE,"aw",@nobits
	.sectionflags	@""
	.align	16
	.zero		1024


//--------------------- .nv.shared.reserved.0     --------------------------
	.section	.nv.shared.reserved.0,"aw",@nobits
	.weak		__nv_reservedSMEM_offset_0_alias
	.size		__nv_reservedSMEM_offset_0_alias, 0, 0
	.other		__nv_reservedSMEM_offset_0_alias,@"STO_CUDA_RESERVED_SHARED STV_DEFAULT"
__nv_reservedSMEM_offset_0_alias:
	.zero		0


//--------------------- .nv.global                --------------------------
	.section	.nv.global,"aw",@nobits
.nv.global:
	.type		_ZN39_INTERNAL_d3a11855_4_k_cu_31833f42_27344cute1_E,@object
	.size		_ZN39_INTERNAL_d3a11855_4_k_cu_31833f42_27344cute1_E,(_ZN39_INTERNAL_d3a11855_4_k_cu_31833f42_27344cuda3std3__45__cpo6cbeginE - _ZN39_INTERNAL_d3a11855_4_k_cu_31833f42_27344cute1_E)
_ZN39_INTERNAL_d3a11855_4_k_cu_31833f42_27344cute1_E:
	.zero		1
	.type		_ZN39_INTERNAL_d3a11855_4_k_cu_31833f42_27344cuda3std3__45__cpo6cbeginE,@object
	.size		_ZN39_INTERNAL_d3a11855_4_k_cu_31833f42_27344cuda3std3__45__cpo6cbeginE,(_ZN39_INTERNAL_d3a11855_4_k_cu_31833f42_27344cuda3std3__48in_placeE - _ZN39_INTERNAL_d3a11855_4_k_cu_31833f42_27344cuda3std3__45__cpo6cbeginE)
_ZN39_INTERNAL_d3a11855_4_k_cu_31833f42_27344cuda3std3__45__cpo6cbeginE:
	.zero		1
	.type		_ZN39_INTERNAL_d3a11855_4_k_cu_31833f42_27344cuda3std3__48in_placeE,@object
	.size		_ZN39_INTERNAL_d3a11855_4_k_cu_31833f42_27344cuda3std3__48in_placeE,(_ZN39_INTERNAL_d3a11855_4_k_cu_31833f42_27344cuda3std6ranges3__45__cpo9iter_moveE - _ZN39_INTERNAL_d3a11855_4_k_cu_31833f42_27344cuda3std3__48in_placeE)
_ZN39_INTERNAL_d3a11855_4_k_cu_31833f42_27344cuda3std3__48in_placeE:
	.zero		1
	.type		_ZN39_INTERNAL_d3a11855_4_k_cu_31833f42_27344cuda3std6ranges3__45__cpo9iter_moveE,@object
	.size		_ZN39_INTERNAL_d3a11855_4_k_cu_31833f42_27344cuda3std6ranges3__45__cpo9iter_moveE,(_ZN39_INTERNAL_d3a11855_4_k_cu_31833f42_27344cuda3std3__45__cpo5beginE - _ZN39_INTERNAL_d3a11855_4_k_cu_31833f42_27344cuda3std6ranges3__45__cpo9iter_moveE)
_ZN39_INTERNAL_d3a11855_4_k_cu_31833f42_27344cuda3std6ranges3__45__cpo9iter_moveE:
	.zero		1
	.type		_ZN39_INTERNAL_d3a11855_4_k_cu_31833f42_27344cuda3std3__45__cpo5beginE,@object
	.size		_ZN39_INTERNAL_d3a11855_4_k_cu_31833f42_27344cuda3std3__45__cpo5beginE,(_ZN39_INTERNAL_d3a11855_4_k_cu_31833f42_27344cuda3std3__441_GLOBAL__N__d3a11855_4_k_cu_31833f42_27346ignoreE - _ZN39_INTERNAL_d3a11855_4_k_cu_31833f42_27344cuda3std3__45__cpo5beginE)
_ZN39_INTERNAL_d3a11855_4_k_cu_31833f42_27344cuda3std3__45__cpo5beginE:
	.zero		1
	.type		_ZN39_INTERNAL_d3a11855_4_k_cu_31833f42_27344cuda3std3__441_GLOBAL__N__d3a11855_4_k_cu_31833f42_27346ignoreE,@object
	.size		_ZN39_INTERNAL_d3a11855_4_k_cu_31833f42_27344cuda3std3__441_GLOBAL__N__d3a11855_4_k_cu_31833f42_27346ignoreE,(_ZN39_INTERNAL_d3a11855_4_k_cu_31833f42_27344cute7productE - _ZN39_INTERNAL_d3a11855_4_k_cu_31833f42_27344cuda3std3__441_GLOBAL__N__d3a11855_4_k_cu_31833f42_27346ignoreE)
_ZN39_INTERNAL_d3a11855_4_k_cu_31833f42_27344cuda3std3__441_GLOBAL__N__d3a11855_4_k_cu_31833f42_27346ignoreE:
	.zero		1
	.type		_ZN39_INTERNAL_d3a11855_4_k_cu_31833f42_27344cute7productE,@object
	.size		_ZN39_INTERNAL_d3a11855_4_k_cu_31833f42_27344cute7productE,(_ZN39_INTERNAL_d3a11855_4_k_cu_31833f42_27344cuda3std3__45__cpo3endE - _ZN39_INTERNAL_d3a11855_4_k_cu_31833f42_27344cute7productE)
_ZN39_INTERNAL_d3a11855_4_k_cu_31833f42_27344cute7productE:
	.zero		1
	.type		_ZN39_INTERNAL_d3a11855_4_k_cu_31833f42_27344cuda3std3__45__cpo3endE,@object
	.size		_ZN39_INTERNAL_d3a11855_4_k_cu_31833f42_27344cuda3std3__45__cpo3endE,(_ZN39_INTERNAL_d3a11855_4_k_cu_31833f42_27344cuda3std3__419piecewise_constructE - _ZN39_INTERNAL_d3a11855_4_k_cu_31833f42_27344cuda3std3__45__cpo3endE)
_ZN39_INTERNAL_d3a11855_4_k_cu_31833f42_27344cuda3std3__45__cpo3endE:
	.zero		1
	.type		_ZN39_INTERNAL_d3a11855_4_k_cu_31833f42_27344cuda3std3__419piecewise_constructE,@object
	.size		_ZN39_INTERNAL_d3a11855_4_k_cu_31833f42_27344cuda3std3__419piecewise_constructE,(_ZN39_INTERNAL_d3a11855_4_k_cu_31833f42_27344cuda3std3__45__cpo4cendE - _ZN39_INTERNAL_d3a11855_4_k_cu_31833f42_27344cuda3std3__419piecewise_constructE)
_ZN39_INTERNAL_d3a11855_4_k_cu_31833f42_27344cuda3std3__419piecewise_constructE:
	.zero		1
	.type		_ZN39_INTERNAL_d3a11855_4_k_cu_31833f42_27344cuda3std3__45__cpo4cendE,@object
	.size		_ZN39_INTERNAL_d3a11855_4_k_cu_31833f42_27344cuda3std3__45__cpo4cendE,(_ZN39_INTERNAL_d3a11855_4_k_cu_31833f42_27344cuda3std6ranges3__45__cpo4swapE - _ZN39_INTERNAL_d3a11855_4_k_cu_31833f42_27344cuda3std3__45__cpo4cendE)
_ZN39_INTERNAL_d3a11855_4_k_cu_31833f42_27344cuda3std3__45__cpo4cendE:
	.zero		1
	.type		_ZN39_INTERNAL_d3a11855_4_k_cu_31833f42_27344cuda3std6ranges3__45__cpo4swapE,@object
	.size		_ZN39_INTERNAL_d3a11855_4_k_cu_31833f42_27344cuda3std6ranges3__45__cpo4swapE,(.L_7 - _ZN39_INTERNAL_d3a11855_4_k_cu_31833f42_27344cuda3std6ranges3__45__cpo4swapE)
_ZN39_INTERNAL_d3a11855_4_k_cu_31833f42_27344cuda3std6ranges3__45__cpo4swapE:
	.zero		1
.L_7:


//--------------------- .nv.constant0._ZN7cutlass13device_kernelINS_4gemm6kernel13GemmUniversalIN4cute5tupleIJiiiiEEENS1_10collective13CollectiveMmaINS1_40MainloopSm90TmaGmmaWarpSpecializedSparseILi13ENS5_IJNS4_1CILi1EEESB_SB_EEENS1_35KernelTmaWarpSpecializedCooperativeEEENS5_IJNSA_ILi128EEENSA_ILi64EEESG_EEENS_10bfloat16_tENS5_IJNS4_6LayoutINS5_IJiNS5_IJNSA_ILi2EEEiEEEiEEENS5_IJlNS5_IJSB_SK_EEElEEEEENSJ_INS5_IJNS5_IJNS5_IJNSA_ILi8EEESK_NSA_ILi4EEEEEEiEEENS5_IJNS5_IJNSA_ILi16EEESK_SK_EEEiEEEiEEENS5_IJNS5_IJNS5_IJSG_SU_NSA_ILi1024EEEEEENSA_ILi4096EEEEEENS5_IJNS5_IJSB_NSA_ILi512EEENSA_ILi32EEEEEElEEElEEEEEEEESI_NS5_IJlSB_lEEENS4_8TiledMMAINS4_8MMA_AtomIJNS4_4SM904GMMA6SPARSE28GMMA_64x64x32_F32BF16BF16_SSILNS1D_5MajorE0ELS1G_0ELNS1D_7ScaleInE1ELS1H_1ELNS1D_9SparseSelE0EEEEEENSJ_INS5_IJSK_SB_SB_EEENS5_IJSB_NSA_ILi0EEES1M_EEEEENS5_IJNS4_10UnderscoreES1P_S1P_EEEEENS4_13SM90_TMA_LOADENS4_14ComposedLayoutINS4_7SwizzleILi2ELi4ELi3EEENS4_25smem_sparse_ptr_flag_bitsILi2ELi16EEENSJ_INS5_IJNS5_IJSB_SQ_EEENS5_IJSK_S13_EEEEEENS5_IJNS5_IJS1M_SG_EEESN_EEEEEEEvNS4_8identityES1S_NS1T_INS1U_ILi3ELi4ELi3EEENS4_18smem_ptr_flag_bitsILi16EEENSJ_INS5_IJSQ_SG_EEENS5_IJSG_SB_EEEEEEEvS25_EENS_8epilogue10collective6detail29Sm90TmaWarpSpecializedAdapterINS2F_15DefaultEpilogueIfNS5_IJSB_llEEES2J_NS2E_6thread17LinearCombinationIfLi1EffLNS2K_9ScaleType4KindE0ELNS_15FloatRoundStyleE2EfEENS1_15EpilogueDefaultEEEEEvvEEEEvNT_6ParamsE --------------------------
	.section	.nv.constant0._ZN7cutlass13device_kernelINS_4gemm6kernel13GemmUniversalIN4cute5tupleIJiiiiEEENS1_10collective13CollectiveMmaINS1_40MainloopSm90TmaGmmaWarpSpecializedSparseILi13ENS5_IJNS4_1CILi1EEESB_SB_EEENS1_35KernelTmaWarpSpecializedCooperativeEEENS5_IJNSA_ILi128EEENSA_ILi64EEESG_EEENS_10bfloat16_tENS5_IJNS4_6LayoutINS5_IJiNS5_IJNSA_ILi2EEEiEEEiEEENS5_IJlNS5_IJSB_SK_EEElEEEEENSJ_INS5_IJNS5_IJNS5_IJNSA_ILi8EEESK_NSA_ILi4EEEEEEiEEENS5_IJNS5_IJNSA_ILi16EEESK_SK_EEEiEEEiEEENS5_IJNS5_IJNS5_IJSG_SU_NSA_ILi1024EEEEEENSA_ILi4096EEEEEENS5_IJNS5_IJSB_NSA_ILi512EEENSA_ILi32EEEEEElEEElEEEEEEEESI_NS5_IJlSB_lEEENS4_8TiledMMAINS4_8MMA_AtomIJNS4_4SM904GMMA6SPARSE28GMMA_64x64x32_F32BF16BF16_SSILNS1D_5MajorE0ELS1G_0ELNS1D_7ScaleInE1ELS1H_1ELNS1D_9SparseSelE0EEEEEENSJ_INS5_IJSK_SB_SB_EEENS5_IJSB_NSA_ILi0EEES1M_EEEEENS5_IJNS4_10UnderscoreES1P_S1P_EEEEENS4_13SM90_TMA_LOADENS4_14ComposedLayoutINS4_7SwizzleILi2ELi4ELi3EEENS4_25smem_sparse_ptr_flag_bitsILi2ELi16EEENSJ_INS5_IJNS5_IJSB_SQ_EEENS5_IJSK_S13_EEEEEENS5_IJNS5_IJS1M_SG_EEESN_EEEEEEEvNS4_8identityES1S_NS1T_INS1U_ILi3ELi4ELi3EEENS4_18smem_ptr_flag_bitsILi16EEENSJ_INS5_IJSQ_SG_EEENS5_IJSG_SB_EEEEEEEvS25_EENS_8epilogue10collective6detail29Sm90TmaWarpSpecializedAdapterINS2F_15DefaultEpilogueIfNS5_IJSB_llEEES2J_NS2E_6thread17LinearCombinationIfLi1EffLNS2K_9ScaleType4KindE0ELNS_15FloatRoundStyleE2EfEENS1_15EpilogueDefaultEEEEEvvEEEEvNT_6ParamsE,"a",@progbits
	.sectionflags	@""
	.align	4
.nv.constant0._ZN7cutlass13device_kernelINS_4gemm6kernel13GemmUniversalIN4cute5tupleIJiiiiEEENS1_10collective13CollectiveMmaINS1_40MainloopSm90TmaGmmaWarpSpecializedSparseILi13ENS5_IJNS4_1CILi1EEESB_SB_EEENS1_35KernelTmaWarpSpecializedCooperativeEEENS5_IJNSA_ILi128EEENSA_ILi64EEESG_EEENS_10bfloat16_tENS5_IJNS4_6LayoutINS5_IJiNS5_IJNSA_ILi2EEEiEEEiEEENS5_IJlNS5_IJSB_SK_EEElEEEEENSJ_INS5_IJNS5_IJNS5_IJNSA_ILi8EEESK_NSA_ILi4EEEEEEiEEENS5_IJNS5_IJNSA_ILi16EEESK_SK_EEEiEEEiEEENS5_IJNS5_IJNS5_IJSG_SU_NSA_ILi1024EEEEEENSA_ILi4096EEEEEENS5_IJNS5_IJSB_NSA_ILi512EEENSA_ILi32EEEEEElEEElEEEEEEEESI_NS5_IJlSB_lEEENS4_8TiledMMAINS4_8MMA_AtomIJNS4_4SM904GMMA6SPARSE28GMMA_64x64x32_F32BF16BF16_SSILNS1D_5MajorE0ELS1G_0ELNS1D_7ScaleInE1ELS1H_1ELNS1D_9SparseSelE0EEEEEENSJ_INS5_IJSK_SB_SB_EEENS5_IJSB_NSA_ILi0EEES1M_EEEEENS5_IJNS4_10UnderscoreES1P_S1P_EEEEENS4_13SM90_TMA_LOADENS4_14ComposedLayoutINS4_7SwizzleILi2ELi4ELi3EEENS4_25smem_sparse_ptr_flag_bitsILi2ELi16EEENSJ_INS5_IJNS5_IJSB_SQ_EEENS5_IJSK_S13_EEEEEENS5_IJNS5_IJS1M_SG_EEESN_EEEEEEEvNS4_8identityES1S_NS1T_INS1U_ILi3ELi4ELi3EEENS4_18smem_ptr_flag_bitsILi16EEENSJ_INS5_IJSQ_SG_EEENS5_IJSG_SB_EEEEEEEvS25_EENS_8epilogue10collective6detail29Sm90TmaWarpSpecializedAdapterINS2F_15DefaultEpilogueIfNS5_IJSB_llEEES2J_NS2E_6thread17LinearCombinationIfLi1EffLNS2K_9ScaleType4KindE0ELNS_15FloatRoundStyleE2EfEENS1_15EpilogueDefaultEEEEEvvEEEEvNT_6ParamsE:
	.zero		1920


//--------------------- SYMBOLS --------------------------

	.type		.nv.reservedSmem.offset0,@object
	.size		.nv.reservedSmem.offset0,0x4
